def gluon_wgmma(
    a_ptr,
    b_ptr,
    c_ptr,
    M,
    N,
    K,
    stride_am,
    stride_bk,
    stride_cm,
    BLOCK_M: gl.constexpr,
    BLOCK_N: gl.constexpr,
    BLOCK_K: gl.constexpr,
    DTYPE: gl.constexpr,
    A_LAYOUT: gl.constexpr,
    B_LAYOUT: gl.constexpr,
    C_LAYOUT: gl.constexpr,
    B_SHAPE: gl.constexpr,
    TRANS_B: gl.constexpr,
    NUM_BUFFERS: gl.constexpr,
    NUM_WARPS: gl.constexpr,
):
    a_desc = tma.make_tensor_descriptor(
        a_ptr, [M, K], [stride_am, 1], [BLOCK_M, BLOCK_K], A_LAYOUT
    )
    b_desc = tma.make_tensor_descriptor(
        b_ptr,
        [N, K] if TRANS_B else [K, N],
        [stride_bk, 1],
        B_SHAPE,
        B_LAYOUT,
    )
    c_desc = tma.make_tensor_descriptor(
        c_ptr, [M, N], [stride_cm, 1], [BLOCK_M, BLOCK_N], C_LAYOUT
    )

    a_bufs = gl.allocate_shared_memory(
        DTYPE, [NUM_BUFFERS, BLOCK_M, BLOCK_K], A_LAYOUT
    )
    b_bufs = gl.allocate_shared_memory(DTYPE, [NUM_BUFFERS] + B_SHAPE, B_LAYOUT)

    pid_m = gl.program_id(0)
    pid_n = gl.program_id(1)
    off_m = pid_m * BLOCK_M
    off_n = pid_n * BLOCK_N

    mma_layout: gl.constexpr = pick_wgmma_layout(DTYPE, BLOCK_M, BLOCK_N, NUM_WARPS)
    acc = warpgroup_mma_init(
        gl.zeros((BLOCK_M, BLOCK_N), dtype=gl.float32, layout=mma_layout)
    )

    bars = gl.allocate_shared_memory(
        gl.int64, [NUM_BUFFERS, 1], mbarrier.MBarrierLayout()
    )
    for i in gl.static_range(NUM_BUFFERS):
        mbarrier.init(bars.index(i), count=1)
    idx = 0
    phase = 0

    for k in range(0, K, BLOCK_K):
        a = a_bufs.index(idx)
        b = b_bufs.index(idx)
        bar = bars.index(idx)
        mbarrier.expect(bar, a_desc.block_type.nbytes + b_desc.block_type.nbytes)
        tma.async_copy_global_to_shared(a_desc, [off_m, k], bar, a)
        tma.async_copy_global_to_shared(
            b_desc, [off_n, k] if TRANS_B else [k, off_n], bar, b
        )
        mbarrier.wait(bar, phase=phase)

        if TRANS_B:
            b = b.permute((1, 0))
        acc = warpgroup_mma_wait(num_outstanding=0, deps=(acc,))
        acc = warpgroup_mma(a, b, acc, is_async=True)

        idx += 1
        if idx == NUM_BUFFERS:
            idx = 0
            phase ^= 1

    acc = warpgroup_mma_wait(num_outstanding=0, deps=(acc,))
    for i in gl.static_range(NUM_BUFFERS):
        mbarrier.invalidate(bars.index(i))

    c_smem = gl.allocate_shared_memory(DTYPE, [BLOCK_M, BLOCK_N], C_LAYOUT)
    c_smem.store(acc.to(DTYPE))
    fence_async_shared()
    tma.async_copy_shared_to_global(c_desc, [off_m, off_n], c_smem)
    tma.store_wait(pendings=0)

# config = {"BLOCK_K": 32, "BLOCK_M": 256, "BLOCK_N": 256, "arch": "sm_90", "dtype": "fp16", "num_buffers": 1, "num_warps": 8, "trans_b": 1}
# arch = sm_90


// ===== COMPILED SASS (sm_90a) =====

	.target	sm_90a

	.elftype	@"ET_EXEC"


//--------------------- .note.nv.tkinfo           --------------------------
	.section	.note.nv.tkinfo,"",@"SHT_NOTE"
	.sectionflags	@"SHF_NOTE_NV_TKINFO"
	.tkinfo
        /*0018*/ 	.word	0x00000002
        /*0030*/ 	.string	""
        /*0030*/ 	.string	"ptxas"
        /*0030*/ 	.string	"Cuda compilation tools, release 13.0, V13.0.88"
        /*0030*/ 	.string	"Build cuda_13.0.r13.0/compiler.36424714_0"
        /*0030*/ 	.string	"-v  -suppress-debug-info  -lineinfo  -arch sm_90a "



//--------------------- .note.nv.cuinfo           --------------------------
	.section	.note.nv.cuinfo,"",@"SHT_NOTE"
	.sectionflags	@"SHF_NOTE_NV_CUINFO"
        /*0018*/ 	.short	0x0002
        /*001a*/ 	.short	0x005a
        /*001c*/ 	.short	0x0082
	.zero		2


//--------------------- .nv.info                  --------------------------
	.section	.nv.info,"",@"SHT_CUDA_INFO"
	.align	4


	//----- nvinfo : EIATTR_REGCOUNT
	.align		4
        /*0000*/ 	.byte	0x04, 0x2f
        /*0002*/ 	.short	(.L_1 - .L_0)
	.align		4
.L_0:
        /*0004*/ 	.word	index@(gluon_wgmma)
        /*0008*/ 	.word	0x000000ff


	//----- nvinfo : EIATTR_FRAME_SIZE
	.align		4
.L_1:
        /*000c*/ 	.byte	0x04, 0x11
        /*000e*/ 	.short	(.L_3 - .L_2)
	.align		4
.L_2:
        /*0010*/ 	.word	index@(gluon_wgmma)
        /*0014*/ 	.word	0x00000270


	//----- nvinfo : EIATTR_MIN_STACK_SIZE
	.align		4
.L_3:
        /*0018*/ 	.byte	0x04, 0x12
        /*001a*/ 	.short	(.L_5 - .L_4)
	.align		4
.L_4:
        /*001c*/ 	.word	index@(gluon_wgmma)
        /*0020*/ 	.word	0x00000270
.L_5:


//--------------------- .nv.compat                --------------------------
	.section	.nv.compat,"",@"SHT_CUDA_COMPAT_INFO"
	.align	4
        /*0000*/ 	.byte	0x02, 0x09, 0x01, 0x00, 0x02, 0x02, 0x04, 0x00, 0x02, 0x05, 0x05, 0x00, 0x03, 0x07, 0x01, 0x01
        /*0010*/ 	.byte	0x02, 0x03, 0x03, 0x00, 0x02, 0x06, 0x01, 0x00, 0x04, 0x0b, 0x08, 0x00, 0x00, 0x00, 0x00, 0x00
        /*0020*/ 	.byte	0x00, 0x00, 0x00, 0x00


//--------------------- .nv.info.gluon_wgmma      --------------------------
	.section	.nv.info.gluon_wgmma,"",@"SHT_CUDA_INFO"
	.sectionflags	@""
	.align	4


	//----- nvinfo : EIATTR_CUDA_API_VERSION
	.align		4
        /*0000*/ 	.byte	0x04, 0x37
        /*0002*/ 	.short	(.L_7 - .L_6)
.L_6:
        /*0004*/ 	.word	0x00000082


	//----- nvinfo : EIATTR_KPARAM_INFO
	.align		4
.L_7:
        /*0008*/ 	.byte	0x04, 0x17
        /*000a*/ 	.short	(.L_9 - .L_8)
.L_8:
        /*000c*/ 	.word	0x00000000
        /*0010*/ 	.short	0x000a
        /*0012*/ 	.short	0x0048
        /*0014*/ 	.byte	0x00, 0xf4, 0x21, 0x00


	//----- nvinfo : EIATTR_KPARAM_INFO
	.align		4
.L_9:
        /*0018*/ 	.byte	0x04, 0x17
        /*001a*/ 	.short	(.L_11 - .L_10)
.L_10:
        /*001c*/ 	.word	0x00000000
        /*0020*/ 	.short	0x0009
        /*0022*/ 	.short	0x0040
        /*0024*/ 	.byte	0x00, 0xf4, 0x21, 0x00


	//----- nvinfo : EIATTR_KPARAM_INFO
	.align		4
.L_11:
        /*0028*/ 	.byte	0x04, 0x17
        /*002a*/ 	.short	(.L_13 - .L_12)
.L_12:
        /*002c*/ 	.word	0x00000000
        /*0030*/ 	.short	0x0008
        /*0032*/ 	.short	0x0038
        /*0034*/ 	.byte	0x00, 0xf0, 0x21, 0x00


	//----- nvinfo : EIATTR_KPARAM_INFO
	.align		4
.L_13:
        /*0038*/ 	.byte	0x04, 0x17
        /*003a*/ 	.short	(.L_15 - .L_14)
.L_14:
        /*003c*/ 	.word	0x00000000
        /*0040*/ 	.short	0x0007
        /*0042*/ 	.short	0x0030
        /*0044*/ 	.byte	0x00, 0xf0, 0x21, 0x00


	//----- nvinfo : EIATTR_KPARAM_INFO
	.align		4
.L_15:
        /*0048*/ 	.byte	0x04, 0x17
        /*004a*/ 	.short	(.L_17 - .L_16)
.L_16:
        /*004c*/ 	.word	0x00000000
        /*0050*/ 	.short	0x0006
        /*0052*/ 	.short	0x0028
        /*0054*/ 	.byte	0x00, 0xf0, 0x21, 0x00


	//----- nvinfo : EIATTR_KPARAM_INFO
	.align		4
.L_17:
        /*0058*/ 	.byte	0x04, 0x17
        /*005a*/ 	.short	(.L_19 - .L_18)
.L_18:
        /*005c*/ 	.word	0x00000000
        /*0060*/ 	.short	0x0005
        /*0062*/ 	.short	0x0020
        /*0064*/ 	.byte	0x00, 0xf0, 0x11, 0x00


	//----- nvinfo : EIATTR_KPARAM_INFO
	.align		4
.L_19:
        /*0068*/ 	.byte	0x04, 0x17
        /*006a*/ 	.short	(.L_21 - .L_20)
.L_20:
        /*006c*/ 	.word	0x00000000
        /*0070*/ 	.short	0x0004
        /*0072*/ 	.short	0x001c
        /*0074*/ 	.byte	0x00, 0xf0, 0x11, 0x00


	//----- nvinfo : EIATTR_KPARAM_INFO
	.align		4
.L_21:
        /*0078*/ 	.byte	0x04, 0x17
        /*007a*/ 	.short	(.L_23 - .L_22)
.L_22:
        /*007c*/ 	.word	0x00000000
        /*0080*/ 	.short	0x0003
        /*0082*/ 	.short	0x0018
        /*0084*/ 	.byte	0x00, 0xf0, 0x11, 0x00


	//----- nvinfo : EIATTR_KPARAM_INFO
	.align		4
.L_23:
        /*0088*/ 	.byte	0x04, 0x17
        /*008a*/ 	.short	(.L_25 - .L_24)
.L_24:
        /*008c*/ 	.word	0x00000000
        /*0090*/ 	.short	0x0002
        /*0092*/ 	.short	0x0010
        /*0094*/ 	.byte	0x00, 0xf4, 0x21, 0x00


	//----- nvinfo : EIATTR_KPARAM_INFO
	.align		4
.L_25:
        /*0098*/ 	.byte	0x04, 0x17
        /*009a*/ 	.short	(.L_27 - .L_26)
.L_26:
        /*009c*/ 	.word	0x00000000
        /*00a0*/ 	.short	0x0001
        /*00a2*/ 	.short	0x0008
        /*00a4*/ 	.byte	0x00, 0xf4, 0x21, 0x00


	//----- nvinfo : EIATTR_KPARAM_INFO
	.align		4
.L_27:
        /*00a8*/ 	.byte	0x04, 0x17
        /*00aa*/ 	.short	(.L_29 - .L_28)
.L_28:
        /*00ac*/ 	.word	0x00000000
        /*00b0*/ 	.short	0x0000
        /*00b2*/ 	.short	0x0000
        /*00b4*/ 	.byte	0x00, 0xf4, 0x21, 0x00


	//----- nvinfo : EIATTR_SPARSE_MMA_MASK
	.align		4
.L_29:
        /*00b8*/ 	.byte	0x03, 0x50
        /*00ba*/ 	.short	0x0000


	//----- nvinfo : EIATTR_MAXREG_COUNT
	.align		4
        /*00bc*/ 	.byte	0x03, 0x1b
        /*00be*/ 	.short	0x00ff


	//----- nvinfo : EIATTR_NUM_BARRIERS
	.align		4
        /*00c0*/ 	.byte	0x02, 0x4c
        /*00c2*/ 	.byte	0x01
	.zero		1


	//----- nvinfo : EIATTR_ANNOTATIONS
	.align		4
        /*00c4*/ 	.byte	0x04, 0x55
        /*00c6*/ 	.short	(.L_31 - .L_30)


	//   ....[0]....
.L_30:
        /*00c8*/ 	.word	0x00000001
        /*00cc*/ 	.byte	0x70, 0x13, 0x00, 0x00, 0x01, 0x00, 0x00, 0x00, 0xb0, 0x13, 0x00, 0x00, 0x01, 0x00, 0x00, 0x00
        /* <DEDUP_REMOVED lines=273> */
        /*11ec*/ 	.byte	0xc0, 0x42, 0x00, 0x00, 0x01, 0x00, 0x00, 0x00, 0xd0, 0x42, 0x00, 0x00


	//----- nvinfo : EIATTR_MERCURY_ISA_VERSION
	.align		4
.L_31:
        /*11f8*/ 	.byte	0x03, 0x5f
        /*11fa*/ 	.short	0x0101


	//----- nvinfo : EIATTR_INT_WARP_WIDE_INSTR_OFFSETS
	.align		4
        /*11fc*/ 	.byte	0x04, 0x31
        /*11fe*/ 	.short	(.L_33 - .L_32)


	//   ....[0]....
.L_32:
        /*1200*/ 	.word	0x000012e0


	//   ....[1]....
        /*1204*/ 	.word	0x00001330


	//   ....[2]....
        /*1208*/ 	.word	0x00002cb0


	//   ....[3]....
        /*120c*/ 	.word	0x00002cc0


	//   ....[4]....
        /*1210*/ 	.word	0x00002cd0


	//   ....[5]....
        /*1214*/ 	.word	0x00002ce0


	//   ....[6]....
        /*1218*/ 	.word	0x00004b00


	//   ....[7]....
        /*121c*/ 	.word	0x00004b10


	//----- nvinfo : EIATTR_COOP_GROUP_MASK_REGIDS
	.align		4
.L_33:
        /*1220*/ 	.byte	0x04, 0x29
        /*1222*/ 	.short	(.L_35 - .L_34)


	//   ....[0]....
.L_34:
        /*1224*/ 	.word	0xffffffff


	//   ....[1]....
        /*1228*/ 	.word	0xffffffff


	//   ....[2]....
        /*122c*/ 	.word	0xffffffff


	//   ....[3]....
        /*1230*/ 	.word	0xffffffff


	//----- nvinfo : EIATTR_COOP_GROUP_INSTR_OFFSETS
	.align		4
.L_35:
        /*1234*/ 	.byte	0x04, 0x28
        /*1236*/ 	.short	(.L_37 - .L_36)


	//   ....[0]....
.L_36:
        /*1238*/ 	.word	0x00000160


	//   ....[1]....
        /*123c*/ 	.word	0x00000710


	//   ....[2]....
        /*1240*/ 	.word	0x00000d00


	//   ....[3]....
        /*1244*/ 	.word	0x00003300


	//----- nvinfo : EIATTR_MBARRIER_INSTR_OFFSETS
	.align		4
.L_37:
        /*1248*/ 	.byte	0x04, 0x39
        /*124a*/ 	.short	(.L_39 - .L_38)


	//   ....[0]....
.L_38:
        /*124c*/ 	.word	0x00001350
        /*1250*/ 	.word	0x000000ff
        /*1254*/ 	.word	0x00008000
        /*1258*/ 	.short	0x0100
        /*125a*/ 	.byte	0x08
	.zero		1


	//   ....[1]....
        /*125c*/ 	.word	0x00002df0
        /*1260*/ 	.word	0x000000ff
        /*1264*/ 	.word	0x00008000
        /*1268*/ 	.short	0x010a
        /*126a*/ 	.byte	0x08
	.zero		1


	//   ....[2]....
        /*126c*/ 	.word	0x00003a30
        /*1270*/ 	.word	0x000000ff
        /*1274*/ 	.word	0x00008000
        /*1278*/ 	.short	0x0108
        /*127a*/ 	.byte	0x08
	.zero		1


	//   ....[3]....
        /*127c*/ 	.word	0x00004ed0
        /*1280*/ 	.word	0x000000ff
        /*1284*/ 	.word	0x00008000
        /*1288*/ 	.short	0x010a
        /*128a*/ 	.byte	0x08
	.zero		1


	//----- nvinfo : EIATTR_NUM_MBARRIERS
	.align		4
.L_39:
        /*128c*/ 	.byte	0x03, 0x38
        /*128e*/ 	.short	0x0001


	//----- nvinfo : EIATTR_EXIT_INSTR_OFFSETS
	.align		4
        /*1290*/ 	.byte	0x04, 0x1c
        /*1292*/ 	.short	(.L_41 - .L_40)


	//   ....[0]....
.L_40:
        /*1294*/ 	.word	0x00004ec0


	//----- nvinfo : EIATTR_REQNTID
	.align		4
.L_41:
        /*1298*/ 	.byte	0x04, 0x10
        /*129a*/ 	.short	(.L_43 - .L_42)
.L_42:
        /*129c*/ 	.word	0x00000100
        /*12a0*/ 	.word	0x00000001
        /*12a4*/ 	.word	0x00000001


	//----- nvinfo : EIATTR_CRS_STACK_SIZE
	.align		4
.L_43:
        /*12a8*/ 	.byte	0x04, 0x1e
        /*12aa*/ 	.short	(.L_45 - .L_44)
.L_44:
        /*12ac*/ 	.word	0x00000000


	//----- nvinfo : EIATTR_CBANK_PARAM_SIZE
	.align		4
.L_45:
        /*12b0*/ 	.byte	0x03, 0x19
        /*12b2*/ 	.short	0x0050


	//----- nvinfo : EIATTR_PARAM_CBANK
	.align		4
        /*12b4*/ 	.byte	0x04, 0x0a
        /*12b6*/ 	.short	(.L_47 - .L_46)
	.align		4
.L_46:
        /*12b8*/ 	.word	index@(.nv.constant0.gluon_wgmma)
        /*12bc*/ 	.short	0x0210
        /*12be*/ 	.short	0x0050


	//----- nvinfo : EIATTR_SW_WAR
	.align		4
.L_47:
        /*12c0*/ 	.byte	0x04, 0x36
        /*12c2*/ 	.short	(.L_49 - .L_48)
.L_48:
        /*12c4*/ 	.word	0x00000008
.L_49:


//--------------------- .nv.callgraph             --------------------------
	.section	.nv.callgraph,"",@"SHT_CUDA_CALLGRAPH"
	.align	4
	.sectionentsize	8
	.align		4
        /*0000*/ 	.word	0x00000000
	.align		4
        /*0004*/ 	.word	0xffffffff
	.align		4
        /*0008*/ 	.word	0x00000000
	.align		4
        /*000c*/ 	.word	0xfffffffe
	.align		4
        /*0010*/ 	.word	0x00000000
	.align		4
        /*0014*/ 	.word	0xfffffffd
	.align		4
        /*0018*/ 	.word	0x00000000
	.align		4
        /*001c*/ 	.word	0xfffffffc


//--------------------- .text.gluon_wgmma         --------------------------
	.section	.text.gluon_wgmma,"ax",@progbits
	.align	128
        .global         gluon_wgmma
        .type           gluon_wgmma,@function
        .size           gluon_wgmma,(.L_x_53 - gluon_wgmma)
        .other          gluon_wgmma,@"STO_CUDA_ENTRY STV_DEFAULT"
gluon_wgmma:
.text.gluon_wgmma:
[----:B------:R-:W1:Y:S01]  /*0000*/  LDC R1, c[0x0][0x28] ;  /* 0x00000a00ff017b82 */ /* 0x000e620000000800 */
[----:B------:R-:W2:Y:S07]  /*0010*/  S2R R21, SR_TID.X ;  /* 0x0000000000157919 */ /* 0x000eae0000002100 */
[----:B------:R-:W3:Y:S01]  /*0020*/  S2UR UR4, SR_CgaCtaId ;  /* 0x00000000000479c3 */ /* 0x000ee20000008800 */
[----:B------:R-:W-:Y:S01]  /*0030*/  UMOV UR8, 0x400 ;  /* 0x0000040000087882 */ /* 0x000fe20000000000 */
[----:B------:R-:W-:Y:S01]  /*0040*/  ULDC UR6, c[0x0][0xc] ;  /* 0x0000030000067ab9 */ /* 0x000fe20000000800 */
[----:B------:R-:W-:Y:S01]  /*0050*/  ULDC.64 UR20, c[0x0][0x250] ;  /* 0x0000940000147ab9 */ /* 0x000fe20000000a00 */
[----:B------:R-:W-:Y:S01]  /*0060*/  BSSY B0, `(.L_x_0) ;  /* 0x000001f000007945 */ /* 0x000fe20003800000 */
[----:B-1----:R-:W-:-:S03]  /*0070*/  VIADD R1, R1, 0xfffffd90 ;  /* 0xfffffd9001017836 */ /* 0x002fc60000000000 */
[----:B------:R-:W1:Y:S08]  /*0080*/  LDC R4, c[0x0][0x228] ;  /* 0x00008a00ff047b82 */ /* 0x000e700000000800 */
[----:B------:R-:W4:Y:S08]  /*0090*/  LDC R12, c[0x0][0x230] ;  /* 0x00008c00ff0c7b82 */ /* 0x000f300000000800 */
[----:B------:R-:W-:Y:S01]  /*00a0*/  S2UR UR9, SR_CTAID.Y ;  /* 0x00000000000979c3 */ /* 0x000fe20000002600 */
[----:B---3--:R-:W-:-:S03]  /*00b0*/  ULEA UR8, UR4, UR8, 0x18 ;  /* 0x0000000804087291 */ /* 0x008fc6000f8ec03f */
[----:B------:R-:W-:Y:S01]  /*00c0*/  ULDC UR4, c[0x0][0x10] ;  /* 0x0000040000047ab9 */ /* 0x000fe20000000800 */
[----:B--2---:R-:W-:-:S03]  /*00d0*/  LOP3.LUT R20, R21, 0xff, RZ, 0xc0, !PT ;  /* 0x000000ff15147812 */ /* 0x004fc600078ec0ff */
[----:B------:R-:W2:Y:S01]  /*00e0*/  S2UR UR5, SR_CTAID.Z ;  /* 0x00000000000579c3 */ /* 0x000ea20000002700 */
[----:B-1----:R-:W-:Y:S01]  /*00f0*/  VIADD R4, R4, 0xffffffff ;  /* 0xffffffff04047836 */ /* 0x002fe20000000000 */
[C---:B------:R-:W-:Y:S02]  /*0100*/  ISETP.GE.U32.AND P0, PT, R20.reuse, 0x20, PT ;  /* 0x000000201400780c */ /* 0x040fe40003f06070 */
[C---:B------:R-:W-:Y:S02]  /*0110*/  ISETP.NE.U32.AND P2, PT, R20.reuse, RZ, PT ;  /* 0x000000ff1400720c */ /* 0x040fe40003f45070 */
[----:B------:R-:W-:Y:S02]  /*0120*/  LEA R10, R20, UR8, 0x2 ;  /* 0x00000008140a7c11 */ /* 0x000fe4000f8e10ff */
[----:B------:R-:W1:Y:S01]  /*0130*/  S2UR UR7, SR_CTAID.X ;  /* 0x00000000000779c3 */ /* 0x000e620000002500 */
[----:B----4-:R-:W-:-:S06]  /*0140*/  VIADD R11, R12, 0xffffffff ;  /* 0xffffffff0c0b7836 */ /* 0x010fcc0000000000 */
[----:B------:R3:W-:Y:S01]  /*0150*/  @!P0 STS [R10], RZ ;  /* 0x000000ff0a008388 */ /* 0x0007e20000000800 */
[----:B------:R-:W-:-:S03]  /*0160*/  NOP ;  /* 0x0000000000007918 */ /* 0x000fc60000000000 */
[----:B------:R3:W-:Y:S01]  /*0170*/  @!P2 STS [UR8+0x24], R4 ;  /* 0x00002404ff00a988 */ /* 0x0007e20008000808 */
[----:B--2---:R-:W-:-:S03]  /*0180*/  UIMAD UR4, UR5, UR4, UR9 ;  /* 0x00000004050472a4 */ /* 0x004fc6000f8e0209 */
[----:B------:R3:W-:Y:S01]  /*0190*/  @!P2 STS [UR8+0x20], R11 ;  /* 0x0000200bff00a988 */ /* 0x0007e20008000808 */
[----:B-1----:R-:W-:-:S04]  /*01a0*/  UIMAD UR4, UR4, UR6, UR7 ;  /* 0x00000006040472a4 */ /* 0x002fc8000f8e0207 */
[----:B------:R-:W-:-:S04]  /*01b0*/  UIMAD UR4, UR4, 0x180, URZ ;  /* 0x00000180040478a4 */ /* 0x000fc8000f8e023f */
[----:B------:R-:W-:-:S04]  /*01c0*/  UIADD3 UR16, UP0, UR4, UR20, URZ ;  /* 0x0000001404107290 */ /* 0x000fc8000ff1e03f */
[----:B------:R-:W-:Y:S01]  /*01d0*/  ULEA.HI.X.SX32 UR17, UR4, UR21, 0x1, UP0 ;  /* 0x0000001504117291 */ /* 0x000fe200080f0e3f */
[----:B---3--:R-:W-:Y:S11]  /*01e0*/  @P2 BRA `(.L_x_1) ;  /* 0x0000000000182947 */ /* 0x008ff60003800000 */
[----:B------:R-:W1:Y:S01]  /*01f0*/  LDS R0, [UR8+0x8] ;  /* 0x00000808ff007984 */ /* 0x000e620008000800 */
[----:B------:R-:W2:Y:S01]  /*0200*/  LDC.64 R6, c[0x0][0x210] ;  /* 0x00008400ff067b82 */ /* 0x000ea20000000a00 */
[----:B------:R-:W-:Y:S02]  /*0210*/  IMAD.MOV.U32 R3, RZ, RZ, 0x70 ;  /* 0x00000070ff037424 */ /* 0x000fe400078e00ff */
[----:B--2---:R2:W-:Y:S03]  /*0220*/  STS.64 [UR8], R6 ;  /* 0x00000006ff007988 */ /* 0x0045e60008000a08 */
[----:B-1----:R-:W-:-:S05]  /*0230*/  LOP3.LUT R0, R0, 0x10, R3, 0xd8, !PT ;  /* 0x0000001000007812 */ /* 0x002fca00078ed803 */
[----:B------:R2:W-:Y:S02]  /*0240*/  STS [UR8+0x8], R0 ;  /* 0x00000800ff007988 */ /* 0x0005e40008000808 */
.L_x_1:
[----:B------:R-:W-:Y:S05]  /*0250*/  BSYNC B0 ;  /* 0x0000000000007941 */ /* 0x000fea0003800000 */
.L_x_0:
[----:B------:R-:W-:Y:S04]  /*0260*/  BSSY B0, `(.L_x_2) ;  /* 0x000000a000007945 */ /* 0x000fe80003800000 */
[----:B------:R-:W-:Y:S05]  /*0270*/  @P2 BRA `(.L_x_3) ;  /* 0x0000000000202947 */ /* 0x000fea0003800000 */
[----:B--2---:R-:W1:Y:S01]  /*0280*/  LDS R0, [UR8+0x34] ;  /* 0x00003408ff007984 */ /* 0x004e620008000800 */
[----:B------:R-:W-:Y:S02]  /*0290*/  IMAD.MOV.U32 R3, RZ, RZ, 0x1f000000 ;  /* 0x1f000000ff037424 */ /* 0x000fe400078e00ff */
[----:B------:R-:W-:Y:S01]  /*02a0*/  @!P2 IMAD.MOV.U32 R2, RZ, RZ, 0xff ;  /* 0x000000ffff02a424 */ /* 0x000fe200078e00ff */
[----:B------:R-:W2:Y:S02]  /*02b0*/  @!P2 LDS R5, [UR8+0x38] ;  /* 0x00003808ff05a984 */ /* 0x000ea40008000800 */
[----:B-1----:R-:W-:Y:S02]  /*02c0*/  LOP3.LUT R0, R0, 0xff000000, R3, 0xb8, !PT ;  /* 0xff00000000007812 */ /* 0x002fe400078eb803 */
[----:B--2---:R-:W-:-:S03]  /*02d0*/  @!P2 LOP3.LUT R2, R5, 0xff, R2, 0xb8, !PT ;  /* 0x000000ff0502a812 */ /* 0x004fc600078eb802 */
[----:B------:R1:W-:Y:S04]  /*02e0*/  STS [UR8+0x34], R0 ;  /* 0x00003400ff007988 */ /* 0x0003e80008000808 */
[----:B------:R1:W-:Y:S02]  /*02f0*/  @!P2 STS [UR8+0x38], R2 ;  /* 0x00003802ff00a988 */ /* 0x0003e40008000808 */
.L_x_3:
[----:B------:R-:W-:Y:S05]  /*0300*/  BSYNC B0 ;  /* 0x0000000000007941 */ /* 0x000fea0003800000 */
.L_x_2:
[----:B------:R-:W-:Y:S04]  /*0310*/  BSSY B0, `(.L_x_4) ;  /* 0x000000e000007945 */ /* 0x000fe80003800000 */
[----:B------:R-:W-:Y:S05]  /*0320*/  @P2 BRA `(.L_x_5) ;  /* 0x0000000000302947 */ /* 0x000fea0003800000 */
[----:B-1----:R-:W1:Y:S01]  /*0330*/  LDS R2, [UR8+0x34] ;  /* 0x00003408ff027984 */ /* 0x002e620008000800 */
[----:B------:R-:W3:Y:S03]  /*0340*/  LDC.64 R8, c[0x0][0x238] ;  /* 0x00008e00ff087b82 */ /* 0x000ee60000000a00 */
[----:B--2---:R-:W2:Y:S01]  /*0350*/  LDS R0, [UR8+0x1c] ;  /* 0x00001c08ff007984 */ /* 0x004ea20008000800 */
[C---:B---3--:R-:W-:Y:S01]  /*0360*/  SHF.L.U64.HI R6, R8.reuse, 0x1, R9 ;  /* 0x0000000108067819 */ /* 0x048fe20000010209 */
[----:B------:R-:W-:-:S03]  /*0370*/  IMAD.SHL.U32 R3, R8, 0x2, RZ ;  /* 0x0000000208037824 */ /* 0x000fc600078e00ff */
[--C-:B------:R-:W-:Y:S02]  /*0380*/  SHF.R.U32.HI R5, RZ, 0x4, R6.reuse ;  /* 0x00000004ff057819 */ /* 0x100fe40000011606 */
[----:B------:R-:W-:-:S05]  /*0390*/  SHF.R.U64 R3, R3, 0x4, R6 ;  /* 0x0000000403037819 */ /* 0x000fca0000001206 */
[----:B------:R3:W-:Y:S01]  /*03a0*/  STS [UR8+0xc], R3 ;  /* 0x00000c03ff007988 */ /* 0x0007e20008000808 */
[----:B-1----:R-:W-:Y:S02]  /*03b0*/  LOP3.LUT R2, R2, 0x7, RZ, 0xb8, !PT ;  /* 0x0000000702027812 */ /* 0x002fe400078eb8ff */
[----:B--2---:R-:W-:-:S03]  /*03c0*/  LOP3.LUT R0, R0, 0xf, R5, 0xb8, !PT ;  /* 0x0000000f00007812 */ /* 0x004fc600078eb805 */
[----:B------:R3:W-:Y:S04]  /*03d0*/  STS [UR8+0x34], R2 ;  /* 0x00003402ff007988 */ /* 0x0007e80008000808 */
[----:B------:R3:W-:Y:S02]  /*03e0*/  STS [UR8+0x1c], R0 ;  /* 0x00001c00ff007988 */ /* 0x0007e40008000808 */
.L_x_5:
[----:B------:R-:W-:Y:S05]  /*03f0*/  BSYNC B0 ;  /* 0x0000000000007941 */ /* 0x000fea0003800000 */
.L_x_4:
[----:B------:R-:W-:Y:S04]  /*0400*/  BSSY B1, `(.L_x_6) ;  /* 0x000001b000017945 */ /* 0x000fe80003800000 */
[----:B------:R-:W-:Y:S01]  /*0410*/  BSSY B0, `(.L_x_7) ;  /* 0x0000016000007945 */ /* 0x000fe20003800000 */
[----:B-123--:R-:W-:-:S03]  /*0420*/  IMAD.MOV.U32 R0, RZ, RZ, RZ ;  /* 0x000000ffff007224 */ /* 0x00efc600078e00ff */
[----:B------:R-:W-:Y:S05]  /*0430*/  @P2 BRA `(.L_x_8) ;  /* 0x0000000000202947 */ /* 0x000fea0003800000 */
[----:B------:R-:W1:Y:S02]  /*0440*/  LDS R2, [UR8+0x34] ;  /* 0x00003408ff027984 */ /* 0x000e640008000800 */
[----:B-1----:R-:W-:-:S05]  /*0450*/  LOP3.LUT R2, R2, 0x38, RZ, 0xb8, !PT ;  /* 0x0000003802027812 */ /* 0x002fca00078eb8ff */
[----:B------:R1:W-:Y:S01]  /*0460*/  STS [UR8+0x34], R2 ;  /* 0x00003402ff007988 */ /* 0x0003e20008000808 */
[----:B------:R-:W-:Y:S05]  /*0470*/  @P2 BRA `(.L_x_9) ;  /* 0x0000000000202947 */ /* 0x000fea0003800000 */
[----:B-1----:R-:W1:Y:S01]  /*0480*/  LDS R2, [UR8+0x8] ;  /* 0x00000808ff027984 */ /* 0x002e620008000800 */
[----:B------:R-:W-:-:S05]  /*0490*/  IMAD.MOV.U32 R3, RZ, RZ, 0x780 ;  /* 0x00000780ff037424 */ /* 0x000fca00078e00ff */
[----:B-1----:R-:W-:-:S05]  /*04a0*/  LOP3.LUT R2, R2, 0x300, R3, 0xd8, !PT ;  /* 0x0000030002027812 */ /* 0x002fca00078ed803 */
[----:B------:R1:W-:Y:S02]  /*04b0*/  STS [UR8+0x8], R2 ;  /* 0x00000802ff007988 */ /* 0x0003e40008000808 */
.L_x_8:
[----:B------:R-:W-:Y:S05]  /*04c0*/  @P2 BRA `(.L_x_10) ;  /* 0x0000000000282947 */ /* 0x000fea0003800000 */
[----:B-1----:R-:W1:Y:S02]  /*04d0*/  LDS R2, [UR8+0x8] ;  /* 0x00000808ff027984 */ /* 0x002e640008000800 */
[----:B-1----:R-:W-:-:S05]  /*04e0*/  LOP3.LUT R2, R2, 0x1800, RZ, 0xb8, !PT ;  /* 0x0000180002027812 */ /* 0x002fca00078eb8ff */
[----:B------:R2:W-:Y:S02]  /*04f0*/  STS [UR8+0x8], R2 ;  /* 0x00000802ff007988 */ /* 0x0005e40008000808 */
.L_x_9:
[----:B------:R-:W-:Y:S05]  /*0500*/  @P2 BREAK B0 ;  /* 0x0000000000002942 */ /* 0x000fea0003800000 */
[----:B------:R-:W-:Y:S05]  /*0510*/  @P2 BRA `(.L_x_11) ;  /* 0x0000000000242947 */ /* 0x000fea0003800000 */
[----:B------:R-:W3:Y:S01]  /*0520*/  LDS R3, [UR8+0x8] ;  /* 0x00000808ff037984 */ /* 0x000ee20008000800 */
[----:B-12---:R-:W-:-:S05]  /*0530*/  IMAD.MOV.U32 R2, RZ, RZ, 0x6000 ;  /* 0x00006000ff027424 */ /* 0x006fca00078e00ff */
[----:B---3--:R-:W-:-:S04]  /*0540*/  LOP3.LUT R2, R3, 0x4000, R2, 0xd8, !PT ;  /* 0x0000400003027812 */ /* 0x008fc800078ed802 */
[----:B------:R-:W-:-:S05]  /*0550*/  LOP3.LUT R2, R2, 0x400000, RZ, 0xb8, !PT ;  /* 0x0040000002027812 */ /* 0x000fca00078eb8ff */
[----:B------:R2:W-:Y:S02]  /*0560*/  STS [UR8+0x8], R2 ;  /* 0x00000802ff007988 */ /* 0x0005e40008000808 */
.L_x_10:
[----:B------:R-:W-:Y:S05]  /*0570*/  BSYNC B0 ;  /* 0x0000000000007941 */ /* 0x000fea0003800000 */
.L_x_7:
[----:B-12---:R-:W1:Y:S02]  /*0580*/  @!P2 LDS R2, [UR8+0x8] ;  /* 0x00000808ff02a984 */ /* 0x006e640008000800 */
[----:B-1----:R-:W-:-:S05]  /*0590*/  @!P2 LOP3.LUT R2, R2, 0x8000, RZ, 0xb8, !PT ;  /* 0x000080000202a812 */ /* 0x002fca00078eb8ff */
[----:B------:R3:W-:Y:S02]  /*05a0*/  @!P2 STS [UR8+0x8], R2 ;  /* 0x00000802ff00a988 */ /* 0x0007e40008000808 */
.L_x_11:
[----:B------:R-:W-:Y:S05]  /*05b0*/  BSYNC B1 ;  /* 0x0000000000017941 */ /* 0x000fea0003800000 */
.L_x_6:
[----:B------:R-:W-:Y:S05]  /*05c0*/  WARPSYNC.ALL ;  /* 0x0000000000007948 */ /* 0x000fea0003800000 */
[----:B------:R-:W-:Y:S05]  /*05d0*/  @P0 BRA `(.L_x_12) ;  /* 0x0000000000280947 */ /* 0x000fea0003800000 */
[----:B-123--:R-:W1:Y:S01]  /*05e0*/  S2R R2, SR_LANEID ;  /* 0x0000000000027919 */ /* 0x00ee620000000000 */
[----:B------:R-:W-:Y:S05]  /*05f0*/  WARPSYNC.ALL ;  /* 0x0000000000007948 */ /* 0x000fea0003800000 */
[----:B-1----:R-:W-:-:S05]  /*0600*/  IMAD.SHL.U32 R5, R2, 0x4, RZ ;  /* 0x0000000402057824 */ /* 0x002fca00078e00ff */
[----:B------:R-:W1:Y:S01]  /*0610*/  LDS R7, [R5+UR8] ;  /* 0x0000000805077984 */ /* 0x000e620008000800 */
[----:B------:R-:W-:-:S05]  /*0620*/  IADD3 R2, P1, R5, UR16, RZ ;  /* 0x0000001005027c10 */ /* 0x000fca000ff3e0ff */
[----:B------:R-:W-:-:S05]  /*0630*/  IMAD.X R3, RZ, RZ, UR17, P1 ;  /* 0x00000011ff037e24 */ /* 0x000fca00088e06ff */
[----:B-1----:R4:W5:Y:S01]  /*0640*/  ATOMG.E.EXCH.STRONG.GPU PT, RZ, [R2], R7 ;  /* 0x0000000702ff73a8 */ /* 0x00296200041ee100 */
[----:B------:R-:W-:-:S04]  /*0650*/  DEPBAR {5,4,3,2,1,0} ;  /* 0x0000003f0000791a */ /* 0x000fc80000000000 */
[----:B------:R4:W-:Y:S01]  /*0660*/  UTMACCTL.IV [UR16] ;  /* 0x00000000100079b9 */ /* 0x0009e20008000000 */
[----:B------:R-:W-:Y:S01]  /*0670*/  NOP ;  /* 0x0000000000007918 */ /* 0x000fe20000000000 */
.L_x_12:
[----:B------:R-:W-:Y:S05]  /*0680*/  @P0 BRA `(.L_x_13) ;  /* 0x00000000000c0947 */ /* 0x000fea0003800000 */
[----:B------:R0:W-:Y:S01]  /*0690*/  UTMACMDFLUSH ;  /* 0x00000000000079b7 */ /* 0x0001e20000000000 */
[----:B------:R-:W-:Y:S05]  /*06a0*/  @P0 BRA `(.L_x_13) ;  /* 0x0000000000040947 */ /* 0x000fea0003800000 */
[----:B------:R-:W-:-:S04]  /*06b0*/  DEPBAR.LE SB0, 0x0 ;  /* 0x000080000000791a */ /* 0x000fc80000000000 */
.L_x_13:
[----:B------:R-:W-:Y:S05]  /*06c0*/  WARPSYNC.ALL ;  /* 0x0000000000007948 */ /* 0x000fea0003800000 */
[----:B-----5:R-:W-:Y:S06]  /*06d0*/  BAR.SYNC.DEFER_BLOCKING 0x0 ;  /* 0x0000000000007b1d */ /* 0x020fec0000010000 */
[----:B------:R-:W-:Y:S02]  /*06e0*/  BSSY B1, `(.L_x_14) ;  /* 0x000000b000017945 */ /* 0x000fe40003800000 */
[----:B------:R-:W-:Y:S06]  /*06f0*/  BAR.SYNC.DEFER_BLOCKING 0x0 ;  /* 0x0000000000007b1d */ /* 0x000fec0000010000 */
[----:B------:R1:W-:Y:S01]  /*0700*/  @!P0 STS [R10], RZ ;  /* 0x000000ff0a008388 */ /* 0x0003e20000000800 */
[----:B------:R-:W-:Y:S01]  /*0710*/  NOP ;  /* 0x0000000000007918 */ /* 0x000fe20000000000 */
[----:B------:R-:W-:Y:S05]  /*0720*/  @P2 BRA `(.L_x_15) ;  /* 0x0000000000182947 */ /* 0x000fea0003800000 */
[----:B-1234-:R-:W1:Y:S01]  /*0730*/  LDS R2, [UR8+0x8] ;  /* 0x00000808ff027984 */ /* 0x01ee620008000800 */
[----:B------:R-:W2:Y:S01]  /*0740*/  LDC.64 R6, c[0x0][0x218] ;  /* 0x00008600ff067b82 */ /* 0x000ea20000000a00 */
[----:B------:R-:W-:Y:S02]  /*0750*/  IMAD.MOV.U32 R3, RZ, RZ, 0x70 ;  /* 0x00000070ff037424 */ /* 0x000fe400078e00ff */
[----:B--2---:R2:W-:Y:S03]  /*0760*/  STS.64 [UR8], R6 ;  /* 0x00000006ff007988 */ /* 0x0045e60008000a08 */
[----:B-1----:R-:W-:-:S05]  /*0770*/  LOP3.LUT R2, R2, 0x10, R3, 0xd8, !PT ;  /* 0x0000001002027812 */ /* 0x002fca00078ed803 */
[----:B------:R2:W-:Y:S02]  /*0780*/  STS [UR8+0x8], R2 ;  /* 0x00000802ff007988 */ /* 0x0005e40008000808 */
.L_x_15:
[----:B----4-:R-:W-:Y:S05]  /*0790*/  BSYNC B1 ;  /* 0x0000000000017941 */ /* 0x010fea0003800000 */
.L_x_14:
[----:B------:R-:W-:Y:S04]  /*07a0*/  BSSY B2, `(.L_x_16) ;  /* 0x000000f000027945 */ /* 0x000fe80003800000 */
[----:B------:R-:W-:Y:S04]  /*07b0*/  BSSY B1, `(.L_x_17) ;  /* 0x000000c000017945 */ /* 0x000fe80003800000 */
[----:B------:R-:W-:Y:S05]  /*07c0*/  @P2 BRA `(.L_x_18) ;  /* 0x0000000000282947 */ /* 0x000fea0003800000 */
[----:B-123--:R-:W1:Y:S01]  /*07d0*/  LDS R2, [UR8+0x34] ;  /* 0x00003408ff027984 */ /* 0x00ee620008000800 */
[----:B------:R-:W-:Y:S01]  /*07e0*/  IMAD.MOV.U32 R3, RZ, RZ, 0x1f000000 ;  /* 0x1f000000ff037424 */ /* 0x000fe200078e00ff */
[----:B------:R-:W-:Y:S05]  /*07f0*/  @P2 BREAK B1 ;  /* 0x0000000000012942 */ /* 0x000fea0003800000 */
[----:B-1----:R-:W-:-:S05]  /*0800*/  LOP3.LUT R2, R2, 0xff000000, R3, 0xb8, !PT ;  /* 0xff00000002027812 */ /* 0x002fca00078eb803 */
[----:B------:R1:W-:Y:S01]  /*0810*/  STS [UR8+0x34], R2 ;  /* 0x00003402ff007988 */ /* 0x0003e20008000808 */
[----:B------:R-:W-:Y:S05]  /*0820*/  @P2 BRA `(.L_x_19) ;  /* 0x0000000000182947 */ /* 0x000fea0003800000 */
[----:B-1----:R-:W1:Y:S01]  /*0830*/  LDS R2, [UR8+0x38] ;  /* 0x00003808ff027984 */ /* 0x002e620008000800 */
[----:B------:R-:W-:-:S05]  /*0840*/  IMAD.MOV.U32 R3, RZ, RZ, 0xff ;  /* 0x000000ffff037424 */ /* 0x000fca00078e00ff */
[----:B-1----:R-:W-:-:S05]  /*0850*/  LOP3.LUT R2, R2, 0xff, R3, 0xb8, !PT ;  /* 0x000000ff02027812 */ /* 0x002fca00078eb803 */
[----:B------:R4:W-:Y:S02]  /*0860*/  STS [UR8+0x38], R2 ;  /* 0x00003802ff007988 */ /* 0x0009e40008000808 */
.L_x_18:
[----:B------:R-:W-:Y:S05]  /*0870*/  BSYNC B1 ;  /* 0x0000000000017941 */ /* 0x000fea0003800000 */
.L_x_17:
[----:B------:R1:W-:Y:S02]  /*0880*/  @!P2 STS [UR8+0x20], R11 ;  /* 0x0000200bff00a988 */ /* 0x0003e40008000808 */
.L_x_19:
[----:B------:R-:W-:Y:S05]  /*0890*/  BSYNC B2 ;  /* 0x0000000000027941 */ /* 0x000fea0003800000 */
.L_x_16:
[----:B------:R-:W-:Y:S05]  /*08a0*/  WARPSYNC.ALL ;  /* 0x0000000000007948 */ /* 0x000fea0003800000 */
[----:B------:R-:W5:Y:S01]  /*08b0*/  LDC R5, c[0x0][0x22c] ;  /* 0x00008b00ff057b82 */ /* 0x000f620000000800 */
[----:B------:R-:W-:Y:S01]  /*08c0*/  BSSY B2, `(.L_x_20) ;  /* 0x0000010000027945 */ /* 0x000fe20003800000 */
[----:B-----5:R-:W-:-:S05]  /*08d0*/  VIADD R5, R5, 0xffffffff ;  /* 0xffffffff05057836 */ /* 0x020fca0000000000 */
[----:B------:R1:W-:Y:S01]  /*08e0*/  @!P2 STS [UR8+0x24], R5 ;  /* 0x00002405ff00a988 */ /* 0x0003e20008000808 */
[----:B------:R-:W-:Y:S05]  /*08f0*/  @P2 BRA `(.L_x_21) ;  /* 0x0000000000302947 */ /* 0x000fea0003800000 */
[----:B------:R-:W5:Y:S01]  /*0900*/  LDS R3, [UR8+0x34] ;  /* 0x00003408ff037984 */ /* 0x000f620008000800 */
[----:B--2---:R-:W2:Y:S03]  /*0910*/  LDC.64 R6, c[0x0][0x240] ;  /* 0x00009000ff067b82 */ /* 0x004ea60000000a00 */
[----:B-1-34-:R-:W1:Y:S01]  /*0920*/  LDS R2, [UR8+0x1c] ;  /* 0x00001c08ff027984 */ /* 0x01ae620008000800 */
[C---:B--2---:R-:W-:Y:S01]  /*0930*/  SHF.L.U64.HI R7, R6.reuse, 0x1, R7 ;  /* 0x0000000106077819 */ /* 0x044fe20000010207 */
[----:B------:R-:W-:-:S03]  /*0940*/  IMAD.SHL.U32 R6, R6, 0x2, RZ ;  /* 0x0000000206067824 */ /* 0x000fc600078e00ff */
[--C-:B------:R-:W-:Y:S02]  /*0950*/  SHF.R.U32.HI R9, RZ, 0x4, R7.reuse ;  /* 0x00000004ff097819 */ /* 0x100fe40000011607 */
[----:B------:R-:W-:-:S05]  /*0960*/  SHF.R.U64 R6, R6, 0x4, R7 ;  /* 0x0000000406067819 */ /* 0x000fca0000001207 */
[----:B------:R2:W-:Y:S01]  /*0970*/  STS [UR8+0xc], R6 ;  /* 0x00000c06ff007988 */ /* 0x0005e20008000808 */
[----:B-----5:R-:W-:Y:S02]  /*0980*/  LOP3.LUT R3, R3, 0x7, RZ, 0xb8, !PT ;  /* 0x0000000703037812 */ /* 0x020fe400078eb8ff */
[----:B-1----:R-:W-:-:S03]  /*0990*/  LOP3.LUT R2, R2, 0xf, R9, 0xb8, !PT ;  /* 0x0000000f02027812 */ /* 0x002fc600078eb809 */
[----:B------:R2:W-:Y:S04]  /*09a0*/  STS [UR8+0x34], R3 ;  /* 0x00003403ff007988 */ /* 0x0005e80008000808 */
[----:B------:R2:W-:Y:S02]  /*09b0*/  STS [UR8+0x1c], R2 ;  /* 0x00001c02ff007988 */ /* 0x0005e40008000808 */
.L_x_21:
[----:B------:R-:W-:Y:S05]  /*09c0*/  BSYNC B2 ;  /* 0x0000000000027941 */ /* 0x000fea0003800000 */
.L_x_20:
[----:B------:R-:W-:Y:S04]  /*09d0*/  BSSY B3, `(.L_x_22) ;  /* 0x000001a000037945 */ /* 0x000fe80003800000 */
[----:B------:R-:W-:Y:S04]  /*09e0*/  BSSY B2, `(.L_x_23) ;  /* 0x0000015000027945 */ /* 0x000fe80003800000 */
[----:B------:R-:W-:Y:S05]  /*09f0*/  @P2 BRA `(.L_x_24) ;  /* 0x0000000000202947 */ /* 0x000fea0003800000 */
[----:B-1234-:R-:W1:Y:S02]  /*0a00*/  LDS R2, [UR8+0x34] ;  /* 0x00003408ff027984 */ /* 0x01ee640008000800 */
[----:B-1----:R-:W-:-:S05]  /*0a10*/  LOP3.LUT R2, R2, 0x38, RZ, 0xb8, !PT ;  /* 0x0000003802027812 */ /* 0x002fca00078eb8ff */
[----:B------:R1:W-:Y:S01]  /*0a20*/  STS [UR8+0x34], R2 ;  /* 0x00003402ff007988 */ /* 0x0003e20008000808 */
[----:B------:R-:W-:Y:S05]  /*0a30*/  @P2 BRA `(.L_x_25) ;  /* 0x0000000000202947 */ /* 0x000fea0003800000 */
[----:B-1----:R-:W1:Y:S01]  /*0a40*/  LDS R2, [UR8+0x8] ;  /* 0x00000808ff027984 */ /* 0x002e620008000800 */
[----:B------:R-:W-:-:S05]  /*0a50*/  IMAD.MOV.U32 R3, RZ, RZ, 0x780 ;  /* 0x00000780ff037424 */ /* 0x000fca00078e00ff */
[----:B-1----:R-:W-:-:S05]  /*0a60*/  LOP3.LUT R2, R2, 0x300, R3, 0xd8, !PT ;  /* 0x0000030002027812 */ /* 0x002fca00078ed803 */
[----:B------:R1:W-:Y:S02]  /*0a70*/  STS [UR8+0x8], R2 ;  /* 0x00000802ff007988 */ /* 0x0003e40008000808 */
.L_x_24:
[----:B------:R-:W-:Y:S05]  /*0a80*/  @P2 BRA `(.L_x_26) ;  /* 0x0000000000282947 */ /* 0x000fea0003800000 */
[----:B-1234-:R-:W1:Y:S02]  /*0a90*/  LDS R2, [UR8+0x8] ;  /* 0x00000808ff027984 */ /* 0x01ee640008000800 */
[----:B-1----:R-:W-:-:S05]  /*0aa0*/  LOP3.LUT R2, R2, 0x1800, RZ, 0xb8, !PT ;  /* 0x0000180002027812 */ /* 0x002fca00078eb8ff */
[----:B------:R2:W-:Y:S02]  /*0ab0*/  STS [UR8+0x8], R2 ;  /* 0x00000802ff007988 */ /* 0x0005e40008000808 */
.L_x_25:
[----:B------:R-:W-:Y:S05]  /*0ac0*/  @P2 BREAK B2 ;  /* 0x0000000000022942 */ /* 0x000fea0003800000 */
[----:B------:R-:W-:Y:S05]  /*0ad0*/  @P2 BRA `(.L_x_27) ;  /* 0x0000000000242947 */ /* 0x000fea0003800000 */
[----:B-12---:R-:W1:Y:S01]  /*0ae0*/  LDS R2, [UR8+0x8] ;  /* 0x00000808ff027984 */ /* 0x006e620008000800 */
[----:B------:R-:W-:-:S05]  /*0af0*/  IMAD.MOV.U32 R3, RZ, RZ, 0x6000 ;  /* 0x00006000ff037424 */ /* 0x000fca00078e00ff */
[----:B-1----:R-:W-:-:S04]  /*0b00*/  LOP3.LUT R2, R2, 0x4000, R3, 0xd8, !PT ;  /* 0x0000400002027812 */ /* 0x002fc800078ed803 */
[----:B------:R-:W-:-:S05]  /*0b10*/  LOP3.LUT R2, R2, 0x400000, RZ, 0xb8, !PT ;  /* 0x0040000002027812 */ /* 0x000fca00078eb8ff */
[----:B------:R1:W-:Y:S02]  /*0b20*/  STS [UR8+0x8], R2 ;  /* 0x00000802ff007988 */ /* 0x0003e40008000808 */
.L_x_26:
[----:B------:R-:W-:Y:S05]  /*0b30*/  BSYNC B2 ;  /* 0x0000000000027941 */ /* 0x000fea0003800000 */
.L_x_23:
[----:B-1234-:R-:W1:Y:S02]  /*0b40*/  @!P2 LDS R2, [UR8+0x8] ;  /* 0x00000808ff02a984 */ /* 0x01ee640008000800 */
[----:B-1----:R-:W-:-:S05]  /*0b50*/  @!P2 LOP3.LUT R2, R2, 0x8000, RZ, 0xb8, !PT ;  /* 0x000080000202a812 */ /* 0x002fca00078eb8ff */
[----:B------:R3:W-:Y:S02]  /*0b60*/  @!P2 STS [UR8+0x8], R2 ;  /* 0x00000802ff00a988 */ /* 0x0007e40008000808 */
.L_x_27:
[----:B------:R-:W-:Y:S05]  /*0b70*/  BSYNC B3 ;  /* 0x0000000000037941 */ /* 0x000fea0003800000 */
.L_x_22:
[----:B------:R-:W-:Y:S05]  /*0b80*/  WARPSYNC.ALL ;  /* 0x0000000000007948 */ /* 0x000fea0003800000 */
[----:B------:R-:W-:-:S04]  /*0b90*/  UIADD3 UR19, UR4, 0x80, URZ ;  /* 0x0000008004137890 */ /* 0x000fc8000fffe03f */
[----:B------:R-:W-:-:S04]  /*0ba0*/  UIADD3 UR18, UP0, UR19, UR20, URZ ;  /* 0x0000001413127290 */ /* 0x000fc8000ff1e03f */
[----:B------:R-:W-:Y:S01]  /*0bb0*/  ULEA.HI.X.SX32 UR19, UR19, UR21, 0x1, UP0 ;  /* 0x0000001513137291 */ /* 0x000fe200080f0e3f */
[----:B------:R-:W-:Y:S11]  /*0bc0*/  @P0 BRA `(.L_x_28) ;  /* 0x0000000000280947 */ /* 0x000ff60003800000 */
        /* <DEDUP_REMOVED lines=10> */
.L_x_28:
[----:B------:R-:W-:Y:S05]  /*0c70*/  @P0 BRA `(.L_x_29) ;  /* 0x00000000000c0947 */ /* 0x000fea0003800000 */
[----:B------:R0:W-:Y:S01]  /*0c80*/  UTMACMDFLUSH ;  /* 0x00000000000079b7 */ /* 0x0001e20000000000 */
[----:B------:R-:W-:Y:S05]  /*0c90*/  @P0 BRA `(.L_x_29) ;  /* 0x0000000000040947 */ /* 0x000fea0003800000 */
[----:B------:R-:W-:-:S04]  /*0ca0*/  DEPBAR.LE SB0, 0x0 ;  /* 0x000080000000791a */ /* 0x000fc80000000000 */
.L_x_29:
        /* <DEDUP_REMOVED lines=13> */
.L_x_31:
[----:B----4-:R-:W-:Y:S05]  /*0d80*/  BSYNC B3 ;  /* 0x0000000000037941 */ /* 0x010fea0003800000 */
.L_x_30:
[----:B------:R-:W-:Y:S04]  /*0d90*/  BSSY B4, `(.L_x_32) ;  /* 0x0000011000047945 */ /* 0x000fe80003800000 */
[----:B------:R-:W-:Y:S04]  /*0da0*/  BSSY B3, `(.L_x_33) ;  /* 0x000000e000037945 */ /* 0x000fe80003800000 */
[----:B------:R-:W-:Y:S05]  /*0db0*/  @P2 BRA `(.L_x_34) ;  /* 0x0000000000242947 */ /* 0x000fea0003800000 */
[----:B-123--:R-:W1:Y:S01]  /*0dc0*/  LDS R2, [UR8+0x34] ;  /* 0x00003408ff027984 */ /* 0x00ee620008000800 */
[----:B------:R-:W-:-:S05]  /*0dd0*/  IMAD.MOV.U32 R3, RZ, RZ, 0x3f000000 ;  /* 0x3f000000ff037424 */ /* 0x000fca00078e00ff */
[----:B-1----:R-:W-:-:S05]  /*0de0*/  LOP3.LUT R2, R2, 0xff000000, R3, 0xb8, !PT ;  /* 0xff00000002027812 */ /* 0x002fca00078eb803 */
[----:B------:R1:W-:Y:S01]  /*0df0*/  STS [UR8+0x34], R2 ;  /* 0x00003402ff007988 */ /* 0x0003e20008000808 */
[----:B------:R-:W-:Y:S05]  /*0e00*/  @P2 BRA `(.L_x_35) ;  /* 0x00000000001c2947 */ /* 0x000fea0003800000 */
[----:B-1----:R-:W1:Y:S01]  /*0e10*/  LDS R2, [UR8+0x38] ;  /* 0x00003808ff027984 */ /* 0x002e620008000800 */
[----:B------:R-:W-:-:S05]  /*0e20*/  IMAD.MOV.U32 R3, RZ, RZ, 0xff ;  /* 0x000000ffff037424 */ /* 0x000fca00078e00ff */
[----:B-1----:R-:W-:-:S05]  /*0e30*/  LOP3.LUT R2, R2, 0xff, R3, 0xb8, !PT ;  /* 0x000000ff02027812 */ /* 0x002fca00078eb803 */
[----:B------:R4:W-:Y:S02]  /*0e40*/  STS [UR8+0x38], R2 ;  /* 0x00003802ff007988 */ /* 0x0009e40008000808 */
.L_x_34:
[----:B------:R-:W-:Y:S05]  /*0e50*/  @P2 BREAK B3 ;  /* 0x0000000000032942 */ /* 0x000fea0003800000 */
[----:B------:R-:W-:Y:S05]  /*0e60*/  @P2 BRA `(.L_x_36) ;  /* 0x00000000000c2947 */ /* 0x000fea0003800000 */
[----:B------:R1:W-:Y:S02]  /*0e70*/  STS [UR8+0x20], R5 ;  /* 0x00002005ff007988 */ /* 0x0003e40008000808 */
.L_x_35:
[----:B------:R-:W-:Y:S05]  /*0e80*/  BSYNC B3 ;  /* 0x0000000000037941 */ /* 0x000fea0003800000 */
.L_x_33:
[----:B------:R1:W-:Y:S02]  /*0e90*/  @!P2 STS [UR8+0x24], R4 ;  /* 0x00002404ff00a988 */ /* 0x0003e40008000808 */
.L_x_36:
[----:B------:R-:W-:Y:S05]  /*0ea0*/  BSYNC B4 ;  /* 0x0000000000047941 */ /* 0x000fea0003800000 */
.L_x_32:
[----:B------:R-:W-:Y:S05]  /*0eb0*/  WARPSYNC.ALL ;  /* 0x0000000000007948 */ /* 0x000fea0003800000 */
[----:B------:R-:W-:Y:S04]  /*0ec0*/  BSSY B4, `(.L_x_37) ;  /* 0x000000e000047945 */ /* 0x000fe80003800000 */
[----:B------:R-:W-:Y:S05]  /*0ed0*/  @P2 BRA `(.L_x_38) ;  /* 0x0000000000302947 */ /* 0x000fea0003800000 */
[----:B------:R-:W5:Y:S01]  /*0ee0*/  LDS R3, [UR8+0x34] ;  /* 0x00003408ff037984 */ /* 0x000f620008000800 */
[----:B-1----:R-:W1:Y:S03]  /*0ef0*/  LDC.64 R4, c[0x0][0x248] ;  /* 0x00009200ff047b82 */ /* 0x002e660000000a00 */
[----:B--234-:R-:W2:Y:S01]  /*0f00*/  LDS R2, [UR8+0x1c] ;  /* 0x00001c08ff027984 */ /* 0x01cea20008000800 */
[C---:B-1----:R-:W-:Y:S01]  /*0f10*/  SHF.L.U64.HI R5, R4.reuse, 0x1, R5 ;  /* 0x0000000104057819 */ /* 0x042fe20000010205 */
[----:B------:R-:W-:-:S03]  /*0f20*/  IMAD.SHL.U32 R4, R4, 0x2, RZ ;  /* 0x0000000204047824 */ /* 0x000fc600078e00ff */
[--C-:B------:R-:W-:Y:S02]  /*0f30*/  SHF.R.U32.HI R7, RZ, 0x4, R5.reuse ;  /* 0x00000004ff077819 */ /* 0x100fe40000011605 */
[----:B------:R-:W-:-:S05]  /*0f40*/  SHF.R.U64 R4, R4, 0x4, R5 ;  /* 0x0000000404047819 */ /* 0x000fca0000001205 */
[----:B------:R1:W-:Y:S01]  /*0f50*/  STS [UR8+0xc], R4 ;  /* 0x00000c04ff007988 */ /* 0x0003e20008000808 */
[----:B-----5:R-:W-:Y:S02]  /*0f60*/  LOP3.LUT R3, R3, 0x7, RZ, 0xb8, !PT ;  /* 0x0000000703037812 */ /* 0x020fe400078eb8ff */
[----:B--2---:R-:W-:-:S03]  /*0f70*/  LOP3.LUT R2, R2, 0xf, R7, 0xb8, !PT ;  /* 0x0000000f02027812 */ /* 0x004fc600078eb807 */
[----:B------:R1:W-:Y:S04]  /*0f80*/  STS [UR8+0x34], R3 ;  /* 0x00003403ff007988 */ /* 0x0003e80008000808 */
[----:B------:R1:W-:Y:S02]  /*0f90*/  STS [UR8+0x1c], R2 ;  /* 0x00001c02ff007988 */ /* 0x0003e40008000808 */
.L_x_38:
[----:B------:R-:W-:Y:S05]  /*0fa0*/  BSYNC B4 ;  /* 0x0000000000047941 */ /* 0x000fea0003800000 */
.L_x_37:
        /* <DEDUP_REMOVED lines=11> */
.L_x_41:
[----:B------:R-:W-:Y:S05]  /*1060*/  @P2 BRA `(.L_x_43) ;  /* 0x0000000000282947 */ /* 0x000fea0003800000 */
[----:B-1234-:R-:W1:Y:S02]  /*1070*/  LDS R2, [UR8+0x8] ;  /* 0x00000808ff027984 */ /* 0x01ee640008000800 */
[----:B-1----:R-:W-:-:S05]  /*1080*/  LOP3.LUT R2, R2, 0x1800, RZ, 0xb8, !PT ;  /* 0x0000180002027812 */ /* 0x002fca00078eb8ff */
[----:B------:R2:W-:Y:S02]  /*1090*/  STS [UR8+0x8], R2 ;  /* 0x00000802ff007988 */ /* 0x0005e40008000808 */
.L_x_42:
[----:B------:R-:W-:Y:S05]  /*10a0*/  @P2 BREAK B5 ;  /* 0x0000000000052942 */ /* 0x000fea0003800000 */
[----:B------:R-:W-:Y:S05]  /*10b0*/  @P2 BRA `(.L_x_44) ;  /* 0x0000000000242947 */ /* 0x000fea0003800000 */
[----:B-12---:R-:W1:Y:S01]  /*10c0*/  LDS R2, [UR8+0x8] ;  /* 0x00000808ff027984 */ /* 0x006e620008000800 */
[----:B------:R-:W-:-:S05]  /*10d0*/  IMAD.MOV.U32 R3, RZ, RZ, 0x6000 ;  /* 0x00006000ff037424 */ /* 0x000fca00078e00ff */
[----:B-1----:R-:W-:-:S04]  /*10e0*/  LOP3.LUT R2, R2, 0x6000, R3, 0xd8, !PT ;  /* 0x0000600002027812 */ /* 0x002fc800078ed803 */
[----:B------:R-:W-:-:S05]  /*10f0*/  LOP3.LUT R2, R2, 0x400000, RZ, 0xb8, !PT ;  /* 0x0040000002027812 */ /* 0x000fca00078eb8ff */
[----:B------:R1:W-:Y:S02]  /*1100*/  STS [UR8+0x8], R2 ;  /* 0x00000802ff007988 */ /* 0x0003e40008000808 */
.L_x_43:
[----:B------:R-:W-:Y:S05]  /*1110*/  BSYNC B5 ;  /* 0x0000000000057941 */ /* 0x000fea0003800000 */
.L_x_40:
[----:B-1234-:R-:W1:Y:S02]  /*1120*/  @!P2 LDS R2, [UR8+0x8] ;  /* 0x00000808ff02a984 */ /* 0x01ee640008000800 */
[----:B-1----:R-:W-:-:S05]  /*1130*/  @!P2 LOP3.LUT R2, R2, 0x8000, RZ, 0xb8, !PT ;  /* 0x000080000202a812 */ /* 0x002fca00078eb8ff */
[----:B------:R3:W-:Y:S02]  /*1140*/  @!P2 STS [UR8+0x8], R2 ;  /* 0x00000802ff00a988 */ /* 0x0007e40008000808 */
.L_x_44:
[----:B------:R-:W-:Y:S05]  /*1150*/  BSYNC B4 ;  /* 0x0000000000047941 */ /* 0x000fea0003800000 */
.L_x_39:
        /* <DEDUP_REMOVED lines=15> */
.L_x_45:
[----:B------:R-:W-:Y:S05]  /*1250*/  @P0 BRA `(.L_x_46) ;  /* 0x00000000000c0947 */ /* 0x000fea0003800000 */
[----:B------:R0:W-:Y:S01]  /*1260*/  UTMACMDFLUSH ;  /* 0x00000000000079b7 */ /* 0x0001e20000000000 */
[----:B------:R-:W-:Y:S05]  /*1270*/  @P0 BRA `(.L_x_46) ;  /* 0x0000000000040947 */ /* 0x000fea0003800000 */
[----:B------:R-:W-:-:S04]  /*1280*/  DEPBAR.LE SB0, 0x0 ;  /* 0x000080000000791a */ /* 0x000fc80000000000 */
.L_x_46:
[----:B------:R-:W-:Y:S05]  /*1290*/  WARPSYNC.ALL ;  /* 0x0000000000007948 */ /* 0x000fea0003800000 */
[----:B-----5:R-:W-:Y:S01]  /*12a0*/  BAR.SYNC.DEFER_BLOCKING 0x0 ;  /* 0x0000000000007b1d */ /* 0x020fe20000010000 */
[----:B------:R-:W-:Y:S01]  /*12b0*/  ISETP.GT.AND P0, PT, R12, RZ, PT ;  /* 0x000000ff0c00720c */ /* 0x000fe20003f04270 */
[----:B------:R-:W-:Y:S02]  /*12c0*/  USHF.L.U32 UR27, UR9, 0x8, URZ ;  /* 0x00000008091b7899 */ /* 0x000fe4000800063f */
[----:B------:R-:W-:Y:S02]  /*12d0*/  USHF.L.U32 UR11, UR7, 0x8, URZ ;  /* 0x00000008070b7899 */ /* 0x000fe4000800063f */
[----:B------:R-:W-:Y:S01]  /*12e0*/  VOTEU.ALL UP0, P2 ;  /* 0x00000000003f7886 */ /* 0x000fe20001000000 */
[----:B------:R-:W-:-:S04]  /*12f0*/  UMOV UR4, 0x1 ;  /* 0x0000000100047882 */ /* 0x000fc80000000000 */
[----:B------:R-:W-:-:S04]  /*1300*/  @!UP0 UIADD3 UR4, -UR4, 0x100000, URZ ;  /* 0x0010000004048890 */ /* 0x000fc8000fffe13f */
[----:B------:R-:W-:Y:S02]  /*1310*/  @!UP0 USHF.L.U32 UR5, UR4, 0xb, URZ ;  /* 0x0000000b04058899 */ /* 0x000fe4000800063f */
[----:B------:R-:W-:Y:S01]  /*1320*/  @!UP0 USHF.L.U32 UR4, UR4, 0x1, URZ ;  /* 0x0000000104048899 */ /* 0x000fe2000800063f */
[----:B------:R-:W-:Y:S01]  /*1330*/  VOTEU.ALL UP0, P2 ;  /* 0x00000000003f7886 */ /* 0x000fe20001000000 */
[----:B------:R-:W1:Y:S10]  /*1340*/  FENCE.VIEW.ASYNC.S ;  /* 0x00000000000073c6 */ /* 0x000e740000000000 */
[----:B-1----:R1:W1:Y:S01]  /*1350*/  @!UP0 SYNCS.EXCH.64 URZ, [UR8+0x8000], UR4 ;  /* 0x00800004083f85b2 */ /* 0x0022620008000100 */
[----:B------:R-:W-:Y:S05]  /*1360*/  @P0 BRA `(.L_x_47) ;  /* 0x0000000c00080947 */ /* 0x000fea0003800000 */
[----:B------:R1:W-:Y:S01]  /*1370*/  STL [R1], RZ ;  /* 0x000000ff01007387 */ /* 0x0003e20000100800 */
[----:B----4-:R-:W-:Y:S02]  /*1380*/  SHF.R.U32.HI R3, RZ, 0x5, R21 ;  /* 0x00000005ff037819 */ /* 0x010fe40000011615 */
[----:B------:R-:W-:Y:S02]  /*1390*/  CS2R R24, SRZ ;  /* 0x0000000000187805 */ /* 0x000fe4000001ff00 */
[----:B------:R-:W-:Y:S01]  /*13a0*/  CS2R R26, SRZ ;  /* 0x00000000001a7805 */ /* 0x000fe2000001ff00 */
[----:B------:R4:W-:Y:S01]  /*13b0*/  STL [R1+0x4], RZ ;  /* 0x000004ff01007387 */ /* 0x0009e20000100800 */
[----:B------:R-:W-:Y:S02]  /*13c0*/  CS2R R28, SRZ ;  /* 0x00000000001c7805 */ /* 0x000fe4000001ff00 */
[----:B------:R-:W-:Y:S02]  /*13d0*/  CS2R R30, SRZ ;  /* 0x00000000001e7805 */ /* 0x000fe4000001ff00 */
[----:B------:R-:W-:Y:S01]  /*13e0*/  CS2R R32, SRZ ;  /* 0x0000000000207805 */ /* 0x000fe2000001ff00 */
[----:B------:R4:W-:Y:S01]  /*13f0*/  STL [R1+0x8], RZ ;  /* 0x000008ff01007387 */ /* 0x0009e20000100800 */
[----:B------:R-:W-:-:S02]  /*1400*/  CS2R R34, SRZ ;  /* 0x0000000000227805 */ /* 0x000fc4000001ff00 */
        /* <DEDUP_REMOVED lines=76> */
[----:B------:R-:W-:Y:S01]  /*18d0*/  CS2R R150, SRZ ;  /* 0x0000000000967805 */ /* 0x000fe2000001ff00 */
[----:B------:R4:W-:Y:S04]  /*18e0*/  STL [R1+0x58], RZ ;  /* 0x000058ff01007387 */ /* 0x0009e80000100800 */
        /* <DEDUP_REMOVED lines=104> */
[----:B------:R4:W-:Y:S01]  /*1f70*/  STL [R1+0x1fc], RZ ;  /* 0x0001fcff01007387 */ /* 0x0009e20000100800 */
[----:B-1----:R-:W-:Y:S05]  /*1f80*/  BRA `(.L_x_48) ;  /* 0x0000001800907947 */ /* 0x002fea0003800000 */
.L_x_47:
[----:B------:R2:W-:Y:S01]  /*1f90*/  STL [R1], RZ ;  /* 0x000000ff01007387 */ /* 0x0005e20000100800 */
[----:B-1----:R-:W-:Y:S01]  /*1fa0*/  UIADD3 UR4, UR8, 0x4000, URZ ;  /* 0x0000400008047890 */ /* 0x002fe2000fffe03f */
[----:B----4-:R-:W-:Y:S02]  /*1fb0*/  SHF.R.U32.HI R3, RZ, 0x5, R21 ;  /* 0x00000005ff037819 */ /* 0x010fe40000011615 */
[----:B------:R-:W-:Y:S01]  /*1fc0*/  CS2R R24, SRZ ;  /* 0x0000000000187805 */ /* 0x000fe2000001ff00 */
[----:B------:R2:W-:Y:S01]  /*1fd0*/  STL [R1+0x4], RZ ;  /* 0x000004ff01007387 */ /* 0x0005e20000100800 */
[----:B------:R-:W-:Y:S01]  /*1fe0*/  USHF.R.U32.HI UR4, URZ, 0x4, UR4 ;  /* 0x000000043f047899 */ /* 0x000fe20008011604 */
[----:B------:R-:W-:Y:S02]  /*1ff0*/  CS2R R26, SRZ ;  /* 0x00000000001a7805 */ /* 0x000fe4000001ff00 */
[----:B------:R-:W-:Y:S01]  /*2000*/  CS2R R28, SRZ ;  /* 0x00000000001c7805 */ /* 0x000fe2000001ff00 */
[----:B------:R2:W-:Y:S01]  /*2010*/  STL [R1+0x8], RZ ;  /* 0x000008ff01007387 */ /* 0x0005e20000100800 */
[----:B------:R-:W-:Y:S01]  /*2020*/  USGXT.U32 UR4, UR4, 0xe ;  /* 0x0000000e0404789a */ /* 0x000fe20008000000 */
[----:B------:R-:W-:-:S02]  /*2030*/  CS2R R30, SRZ ;  /* 0x00000000001e7805 */ /* 0x000fc4000001ff00 */
[----:B------:R-:W-:Y:S01]  /*2040*/  CS2R R32, SRZ ;  /* 0x0000000000207805 */ /* 0x000fe2000001ff00 */
[----:B------:R2:W-:Y:S01]  /*2050*/  STL [R1+0xc], RZ ;  /* 0x00000cff01007387 */ /* 0x0005e20000100800 */
[----:B------:R-:W-:Y:S02]  /*2060*/  CS2R R34, SRZ ;  /* 0x0000000000227805 */ /* 0x000fe4000001ff00 */
[----:B------:R-:W-:Y:S02]  /*2070*/  CS2R R36, SRZ ;  /* 0x0000000000247805 */ /* 0x000fe4000001ff00 */
[----:B------:R-:W-:Y:S01]  /*2080*/  CS2R R38, SRZ ;  /* 0x0000000000267805 */ /* 0x000fe2000001ff00 */
[----:B------:R2:W-:Y:S01]  /*2090*/  STL [R1+0x10], RZ ;  /* 0x000010ff01007387 */ /* 0x0005e20000100800 */
[----:B------:R-:W-:Y:S02]  /*20a0*/  CS2R R40, SRZ ;  /* 0x0000000000287805 */ /* 0x000fe4000001ff00 */
        /* <DEDUP_REMOVED lines=72> */
[----:B------:R-:W-:Y:S01]  /*2530*/  CS2R R150, SRZ ;  /* 0x0000000000967805 */ /* 0x000fe2000001ff00 */
[----:B------:R-:W-:Y:S01]  /*2540*/  UMOV UR6, 0xfffffffe ;  /* 0xfffffffe00067882 */ /* 0x000fe20000000000 */
[----:B------:R2:W-:Y:S01]  /*2550*/  STL [R1+0x5c], RZ ;  /* 0x00005cff01007387 */ /* 0x0005e20000100800 */
[----:B------:R-:W-:Y:S01]  /*2560*/  UMOV UR7, 0x7fffffdf ;  /* 0x7fffffdf00077882 */ /* 0x000fe20000000000 */
[----:B------:R-:W-:Y:S01]  /*2570*/  UMOV UR5, URZ ;  /* 0x0000003f00057c82 */ /* 0x000fe20008000000 */
[----:B------:R-:W-:Y:S01]  /*2580*/  UMOV UR10, URZ ;  /* 0x0000003f000a7c82 */ /* 0x000fe20008000000 */
[----:B------:R2:W-:Y:S01]  /*2590*/  STL [R1+0x60], RZ ;  /* 0x000060ff01007387 */ /* 0x0005e20000100800 */
[----:B------:R-:W-:-:S02]  /*25a0*/  UIADD3.64 UR6, UR4, -UR6, URZ ;  /* 0x8000000604067297 */ /* 0x000fc4000fffe03f */
[----:B------:R-:W-:Y:S01]  /*25b0*/  UMOV UR14, UR4 ;  /* 0x00000004000e7c82 */ /* 0x000fe20008000000 */
[----:B------:R2:W-:Y:S01]  /*25c0*/  STL [R1+0x64], RZ ;  /* 0x000064ff01007387 */ /* 0x0005e20000100800 */
[----:B------:R-:W-:-:S03]  /*25d0*/  UMOV UR15, 0x80000020 ;  /* 0x80000020000f7882 */ /* 0x000fc60000000000 */
        /* <DEDUP_REMOVED lines=101> */
[----:B------:R2:W-:Y:S02]  /*2c30*/  STL [R1+0x1fc], RZ ;  /* 0x0001fcff01007387 */ /* 0x0005e40000100800 */
.L_x_50:
[----:B------:R-:W-:Y:S01]  /*2c40*/  BAR.SYNC.DEFER_BLOCKING 0x0 ;  /* 0x0000000000007b1d */ /* 0x000fe20000010000 */
[----:B--23--:R-:W-:Y:S01]  /*2c50*/  @!P2 IMAD.MOV.U32 R2, RZ, RZ, 0x8000 ;  /* 0x00008000ff02a424 */ /* 0x00cfe200078e00ff */
[----:B------:R-:W-:Y:S02]  /*2c60*/  ELECT P1, URZ, PT ;  /* 0x00000000003f782f */ /* 0x000fe40003820000 */
[----:B------:R-:W-:Y:S02]  /*2c70*/  ELECT P0, URZ, PT ;  /* 0x00000000003f782f */ /* 0x000fe40003800000 */
[C---:B------:R-:W-:Y:S01]  /*2c80*/  ISETP.LT.U32.AND P1, PT, R20.reuse, 0x20, P1 ;  /* 0x000000201400780c */ /* 0x040fe20000f21070 */
[----:B------:R-:W-:Y:S01]  /*2c90*/  UMOV UR26, UR10 ;  /* 0x0000000a001a7c82 */ /* 0x000fe20008000000 */
[----:B------:R-:W-:-:S11]  /*2ca0*/  ISETP.LT.U32.AND P0, PT, R20, 0x20, P0 ;  /* 0x000000201400780c */ /* 0x000fd60000701070 */
[----:B------:R-:W-:Y:S01]  /*2cb0*/  VOTEU.ANY UP0, P1 ;  /* 0x00000000003f7886 */ /* 0x000fe20000800100 */
[----:B------:R-:W-:Y:S01]  /*2cc0*/  VOTEU.ANY UP2, P1 ;  /* 0x00000000003f7886 */ /* 0x000fe20000840100 */
[----:B------:R-:W-:Y:S01]  /*2cd0*/  VOTEU.ANY UP1, P0 ;  /* 0x00000000003f7886 */ /* 0x000fe20000020100 */
[----:B------:R-:W-:Y:S01]  /*2ce0*/  VOTEU.ANY UP3, P0 ;  /* 0x00000000003f7886 */ /* 0x000fe20000060100 */
[----:B------:R1:W-:Y:S01]  /*2cf0*/  @!P2 SYNCS.ARRIVE.TRANS64 RZ, [UR8+0x8000], R2 ;  /* 0x00800002ffffa9a7 */ /* 0x0003e20008000008 */
[----:B------:R2:W-:Y:S06]  /*2d00*/  MEMBAR.ALL.CTA ;  /* 0x0000000000007992 */ /* 0x0005ec0000008000 */
[----:B--2---:R-:W2:Y:S01]  /*2d10*/  FENCE.VIEW.ASYNC.S ;  /* 0x00000000000073c6 */ /* 0x004ea20000000000 */
[----:B------:R-:W-:Y:S01]  /*2d20*/  @UP0 UIADD3 UR9, UR8, 0x8000, URZ ;  /* 0x0000800008090890 */ /* 0x000fe2000fffe03f */
[----:B------:R-:W-:Y:S01]  /*2d30*/  @UP0 UMOV UR4, UR16 ;  /* 0x0000001000040c82 */ /* 0x000fe20008000000 */
[----:B------:R-:W-:Y:S01]  /*2d40*/  @UP0 UMOV UR5, UR17 ;  /* 0x0000001100050c82 */ /* 0x000fe20008000000 */
[----:B------:R-:W-:-:S02]  /*2d50*/  @UP1 UIADD3 UR24, UR8, 0x4000, URZ ;  /* 0x0000400008181890 */ /* 0x000fc4000fffe03f */
[----:B------:R-:W-:Y:S01]  /*2d60*/  @UP1 UIADD3 UR25, UR8, 0x8000, URZ ;  /* 0x0000800008191890 */ /* 0x000fe2000fffe03f */
[----:B-1----:R-:W-:Y:S01]  /*2d70*/  SHF.L.U32 R2, R0, 0x1f, RZ ;  /* 0x0000001f00027819 */ /* 0x002fe200000006ff */
[----:B------:R-:W-:Y:S01]  /*2d80*/  @UP1 UMOV UR12, UR18 ;  /* 0x00000012000c1c82 */ /* 0x000fe20008000000 */
[----:B------:R-:W-:Y:S01]  /*2d90*/  @UP1 UMOV UR13, UR19 ;  /* 0x00000013000d1c82 */ /* 0x000fe20008000000 */
[----:B--2---:R-:W-:Y:S06]  /*2da0*/  BAR.SYNC.DEFER_BLOCKING 0x0 ;  /* 0x0000000000007b1d */ /* 0x004fec0000010000 */
[----:B------:R1:W-:Y:S02]  /*2db0*/  @UP2 UTMALDG.2D [UR8], [UR4] ;  /* 0x00000008040025b4 */ /* 0x0003e40008008000 */
[----:B------:R-:W-:Y:S06]  /*2dc0*/  BAR.SYNC.DEFER_BLOCKING 0x0 ;  /* 0x0000000000007b1d */ /* 0x000fec0000010000 */
[----:B------:R1:W-:Y:S02]  /*2dd0*/  @UP3 UTMALDG.2D [UR24], [UR12] ;  /* 0x000000180c0035b4 */ /* 0x0003e40008008000 */
[----:B------:R-:W-:Y:S06]  /*2de0*/  BAR.SYNC.DEFER_BLOCKING 0x0 ;  /* 0x0000000000007b1d */ /* 0x000fec0000010000 */
[----:B------:R-:W2:Y:S02]  /*2df0*/  SYNCS.PHASECHK.TRANS64.TRYWAIT P0, [UR8+0x8000], R2 ;  /* 0x00800002ff0075a7 */ /* 0x000ea40008000148 */
[----:B-12---:R-:W-:Y:S05]  /*2e00*/  @!P0 BRA `(.L_x_49) ;  /* 0x0000002000308947 */ /* 0x006fea0003800000 */
.L_x_51:
[----:B------:R-:W-:Y:S04]  /*2e10*/  STL.64 [R1+0x268], R150 ;  /* 0x0002689601007387 */ /* 0x000fe80000100a00 */
        /* <DEDUP_REMOVED lines=12> */
[----:B------:R1:W-:Y:S04]  /*2ee0*/  STL.64 [R1+0x200], R124 ;  /* 0x0002007c01007387 */ /* 0x0003e80000100a00 */
[----:B-1----:R-:W2:Y:S04]  /*2ef0*/  LDL.LU.64 R124, [R1] ;  /* 0x00000000017c7983 */ /* 0x002ea80000300a00 */
[----:B------:R-:W2:Y:S04]  /*2f00*/  LDL.LU.64 R126, [R1+0x8] ;  /* 0x00000800017e7983 */ /* 0x000ea80000300a00 */
        /* <DEDUP_REMOVED lines=61> */
[----:B------:R-:W2:Y:S01]  /*32e0*/  LDL.LU.64 R250, [R1+0x1f8] ;  /* 0x0001f80001fa7983 */ /* 0x000ea20000300a00 */
[----:B------:R-:W-:-:S03]  /*32f0*/  UMOV UR13, 0x80000020 ;  /* 0x80000020000d7882 */ /* 0x000fc60000000000 */
[----:B------:R-:W1:Y:S02]  /*3300*/  SHFL.IDX PT, R2, R3, RZ, 0x1f ;  /* 0x00001fff03027589 */ /* 0x000e6400000e0000 */
[----:B-1----:R-:W-:Y:S02]  /*3310*/  R2UR UR4, R2 ;  /* 0x00000000020472ca */ /* 0x002fe400000e0000 */
[----:B------:R-:W1:Y:S11]  /*3320*/  LDC R2, c[0x0][0x230] ;  /* 0x00008c00ff027b82 */ /* 0x000e760000000800 */
[----:B------:R-:W-:-:S04]  /*3330*/  USHF.L.U32 UR4, UR4, 0x6, URZ ;  /* 0x0000000604047899 */ /* 0x000fc8000800063f */
[----:B------:R-:W-:-:S04]  /*3340*/  ULOP3.LUT UR4, UR4, 0x100, URZ, 0xc0, !UPT ;  /* 0x0000010004047892 */ /* 0x000fc8000f8ec03f */
[----:B------:R-:W-:-:S04]  /*3350*/  ULEA.HI UR4, UR8, UR4, URZ, 0x1c ;  /* 0x0000000408047291 */ /* 0x000fc8000f8fe03f */
[----:B------:R-:W-:-:S03]  /*3360*/  ULOP3.LUT UR12, UR4, 0x3fff, URZ, 0xc0, !UPT ;  /* 0x00003fff040c7892 */ /* 0x000fc6000f8ec03f */
[----:B------:R-:W-:Y:S01]  /*3370*/  UMOV UR4, URZ ;  /* 0x0000003f00047c82 */ /* 0x000fe20008000000 */
[----:B--2---:R-:W-:-:S06]  /*3380*/  WARPGROUP.ARRIVE ;  /* 0x00000000000079c5 */ /* 0x004fcc0000000000 */
[----:B------:R-:W-:Y:S01]  /*3390*/  HGMMA.64x256x16.F32 R124, gdesc[UR12], R124, gsb0 ;  /* 0x03e000000c7c79f0 */ /* 0x000fe2000800087c */
[----:B------:R-:W-:-:S04]  /*33a0*/  UIADD3 UR12, UP0, UR12, 0x2, URZ ;  /* 0x000000020c0c7890 */ /* 0x000fc8000ff1e03f */
[----:B------:R-:W-:-:S03]  /*33b0*/  UIADD3.X UR5, UR4, -0x7fffffe0, URZ, UP0, !UPT ;  /* 0x8000002004057890 */ /* 0x000fc600087fe43f */
[----:B------:R-:W-:Y:S01]  /*33c0*/  UMOV UR4, UR12 ;  /* 0x0000000c00047c82 */ /* 0x000fe20008000000 */
[----:B------:R-:W-:Y:S02]  /*33d0*/  WARPGROUP.DEPBAR.LE gsb0, 0x0 ;  /* 0x00008000000079c5 */ /* 0x000fe40000010000 */
[----:B------:R-:W-:-:S15]  /*33e0*/  WARPGROUP.ARRIVE ;  /* 0x00000000000079c5 */ /* 0x000fde0000000000 */
[----:B------:R-:W-:-:S02]  /*33f0*/  NOP ;  /* 0x0000000000007918 */ /* 0x000fc40000000000 */
[----:B------:R-:W-:Y:S03]  /*3400*/  HGMMA.64x256x16.F32 R124, gdesc[UR4], R124, gsb0 ;  /* 0x03e00000047c79f0 */ /* 0x000fe6000800087c */
[----:B------:R-:W-:Y:S02]  /*3410*/  WARPGROUP.DEPBAR.LE gsb0, 0x0 ;  /* 0x00008000000079c5 */ /* 0x000fe40000010000 */
[----:B------:R-:W-:Y:S04]  /*3420*/  STL.64 [R1], R124 ;  /* 0x0000007c01007387 */ /* 0x000fe80000100a00 */
        /* <DEDUP_REMOVED lines=63> */
[----:B--2---:R-:W2:Y:S04]  /*3820*/  LDL.LU.64 R150, [R1+0x268] ;  /* 0x0002680001967983 */ /* 0x004ea80000300a00 */
        /* <DEDUP_REMOVED lines=13> */
[----:B------:R-:W-:Y:S01]  /*3900*/  UIADD3.64 UR12, UR4, 0x1fe, URZ ;  /* 0x000001fe040c7897 */ /* 0x000fe2000fffe03f */
[----:B------:R-:W-:Y:S01]  /*3910*/  LOP3.LUT R0, R0, 0x1, RZ, 0x3c, !PT ;  /* 0x0000000100007812 */ /* 0x000fe200078e3cff */
[----:B------:R-:W-:-:S02]  /*3920*/  UIADD3.64 UR4, UR4, 0x200, URZ ;  /* 0x0000020004047897 */ /* 0x000fc4000fffe03f */
[----:B------:R-:W-:-:S06]  /*3930*/  UIADD3 UR10, UR10, 0x20, URZ ;  /* 0x000000200a0a7890 */ /* 0x000fcc000fffe03f */
[----:B-1----:R-:W-:Y:S01]  /*3940*/  ISETP.LE.AND P0, PT, R2, UR10, PT ;  /* 0x0000000a02007c0c */ /* 0x002fe2000bf03270 */
[----:B--2---:R-:W-:-:S06]  /*3950*/  WARPGROUP.ARRIVE ;  /* 0x00000000000079c5 */ /* 0x004fcc0000000000 */
[----:B------:R-:W-:Y:S03]  /*3960*/  HGMMA.64x256x16.F32 R24, gdesc[UR12], R24, gsb0 ;  /* 0x03e000000c1879f0 */ /* 0x000fe60008000818 */
[----:B------:R-:W-:Y:S02]  /*3970*/  WARPGROUP.DEPBAR.LE gsb0, 0x0 ;  /* 0x00008000000079c5 */ /* 0x000fe40000010000 */
[----:B------:R-:W-:-:S15]  /*3980*/  WARPGROUP.ARRIVE ;  /* 0x00000000000079c5 */ /* 0x000fde0000000000 */
[----:B------:R-:W-:-:S08]  /*3990*/  NOP ;  /* 0x0000000000007918 */ /* 0x000fd00000000000 */
[----:B------:R-:W-:Y:S03]  /*39a0*/  HGMMA.64x256x16.F32 R24, gdesc[UR4], R24, gsb0 ;  /* 0x03e00000041879f0 */ /* 0x000fe60008000818 */
[----:B------:R-:W-:Y:S02]  /*39b0*/  WARPGROUP.DEPBAR.LE gsb0, 0x0 ;  /* 0x00008000000079c5 */ /* 0x000fe40000010000 */
[----:B----4-:R-:W-:Y:S05]  /*39c0*/  @!P0 BRA `(.L_x_50) ;  /* 0xfffffff0009c8947 */ /* 0x010fea000383ffff */
.L_x_48:
[----:B------:R1:W-:Y:S04]  /*39d0*/  STL [R1+0x210], R148 ;  /* 0x0002109401007387 */ /* 0x0003e80000100800 */
[----:B------:R-:W5:Y:S01]  /*39e0*/  LDL.LU R8, [R1] ;  /* 0x0000000001087983 */ /* 0x000f620000300800 */
[----:B------:R-:W-:Y:S06]  /*39f0*/  BAR.SYNC.DEFER_BLOCKING 0x0 ;  /* 0x0000000000007b1d */ /* 0x000fec0000010000 */
[----:B-1----:R-:W5:Y:S04]  /*3a00*/  LDL.LU R148, [R1+0x4] ;  /* 0x0000040001947983 */ /* 0x002f680000300800 */
[----:B------:R1:W-:Y:S04]  /*3a10*/  STL [R1+0x20c], R149 ;  /* 0x00020c9501007387 */ /* 0x0003e80000100800 */
[----:B-1----:R-:W2:Y:S01]  /*3a20*/  LDL.LU R149, [R1+0xc] ;  /* 0x00000c0001957983 */ /* 0x002ea20000300800 */
[----:B------:R-:W1:Y:S03]  /*3a30*/  @!P2 SYNCS.CCTL.IV [UR8+0x8000] ;  /* 0x00800000ff00a9b1 */ /* 0x000e660008000008 */
[----:B------:R-:W2:Y:S04]  /*3a40*/  LDL.LU R9, [R1+0x8] ;  /* 0x0000080001097983 */ /* 0x000ea80000300800 */
[----:B------:R3:W-:Y:S04]  /*3a50*/  STL [R1+0x208], R3 ;  /* 0x0002080301007387 */ /* 0x0007e80000100800 */
[----:B---3--:R-:W3:Y:S04]  /*3a60*/  LDL.LU R3, [R1+0x14] ;  /* 0x0000140001037983 */ /* 0x008ee80000300800 */
[----:B------:R-:W3:Y:S04]  /*3a70*/  LDL.LU R10, [R1+0x10] ;  /* 0x00001000010a7983 */ /* 0x000ee80000300800 */
[----:B------:R4:W-:Y:S04]  /*3a80*/  STL [R1+0x204], R150 ;  /* 0x0002049601007387 */ /* 0x0009e80000100800 */
[----:B----4-:R-:W4:Y:S04]  /*3a90*/  LDL.LU R150, [R1+0x1c] ;  /* 0x00001c0001967983 */ /* 0x010f280000300800 */
[----:B------:R-:W4:Y:S04]  /*3aa0*/  LDL.LU R11, [R1+0x18] ;  /* 0x00001800010b7983 */ /* 0x000f280000300800 */
[----:B------:R1:W-:Y:S04]  /*3ab0*/  STL [R1+0x200], R151 ;  /* 0x0002009701007387 */ /* 0x0003e80000100800 */
[----:B-1----:R-:W4:Y:S04]  /*3ac0*/  LDL.LU R151, [R1+0x24] ;  /* 0x0000240001977983 */ /* 0x002f280000300800 */
[----:B------:R-:W4:Y:S04]  /*3ad0*/  LDL.LU R4, [R1+0x20] ;  /* 0x0000200001047983 */ /* 0x000f280000300800 */
        /* <DEDUP_REMOVED lines=113> */
[----:B------:R-:W4:Y:S01]  /*41f0*/  LDL.LU R197, [R1+0x1e8] ;  /* 0x0001e80001c57983 */ /* 0x000f220000300800 */
[----:B-----5:R-:W-:-:S03]  /*4200*/  F2FP.F16.F32.PACK_AB R8, R148, R8 ;  /* 0x000000089408723e */ /* 0x020fc600000000ff */
[----:B------:R-:W5:Y:S01]  /*4210*/  LDL.LU R199, [R1+0x1f4] ;  /* 0x0001f40001c77983 */ /* 0x000f620000300800 */
[----:B--2---:R-:W-:-:S03]  /*4220*/  F2FP.F16.F32.PACK_AB R9, R149, R9 ;  /* 0x000000099509723e */ /* 0x004fc600000000ff */
[----:B------:R-:W5:Y:S01]  /*4230*/  LDL.LU R198, [R1+0x1f0] ;  /* 0x0001f00001c67983 */ /* 0x000f620000300800 */
[----:B---3--:R-:W-:-:S03]  /*4240*/  F2FP.F16.F32.PACK_AB R10, R3, R10 ;  /* 0x0000000a030a723e */ /* 0x008fc600000000ff */
[----:B------:R-:W2:Y:S04]  /*4250*/  LDL.LU R22, [R1+0x1fc] ;  /* 0x0001fc0001167983 */ /* 0x000ea80000300800 */
[----:B------:R-:W2:Y:S04]  /*4260*/  LDL.LU R2, [R1+0x1f8] ;  /* 0x0001f80001027983 */ /* 0x000ea80000300800 */
[----:B------:R-:W3:Y:S04]  /*4270*/  LDL.LU R148, [R1+0x210] ;  /* 0x0002100001947983 */ /* 0x000ee80000300800 */
[----:B------:R-:W3:Y:S04]  /*4280*/  LDL.LU R149, [R1+0x20c] ;  /* 0x00020c0001957983 */ /* 0x000ee80000300800 */
[----:B------:R-:W3:Y:S01]  /*4290*/  LDL.LU R3, [R1+0x208] ;  /* 0x0002080001037983 */ /* 0x000ee20000300800 */
[----:B----4-:R-:W-:-:S02]  /*42a0*/  F2FP.F16.F32.PACK_AB R11, R150, R11 ;  /* 0x0000000b960b723e */ /* 0x010fc400000000ff */
[----:B------:R-:W-:Y:S01]  /*42b0*/  F2FP.F16.F32.PACK_AB R4, R151, R4 ;  /* 0x000000049704723e */ /* 0x000fe200000000ff */
[----:B------:R-:W4:Y:S04]  /*42c0*/  LDL.LU R150, [R1+0x204] ;  /* 0x0002040001967983 */ /* 0x000f280000300800 */
[----:B------:R-:W4:Y:S01]  /*42d0*/  LDL.LU R151, [R1+0x200] ;  /* 0x0002000001977983 */ /* 0x000f220000300800 */
[----:B------:R-:W-:Y:S02]  /*42e0*/  F2FP.F16.F32.PACK_AB R5, R21, R5 ;  /* 0x000000051505723e */ /* 0x000fe400000000ff */
[----:B------:R-:W-:Y:S02]  /*42f0*/  ELECT P0, URZ, PT ;  /* 0x00000000003f782f */ /* 0x000fe40003800000 */
[----:B------:R-:W-:Y:S01]  /*4300*/  F2FP.F16.F32.PACK_AB R7, R0, R7 ;  /* 0x000000070007723e */ /* 0x000fe200000000ff */
[----:B------:R-:W1:Y:S01]  /*4310*/  S2R R21, SR_TID.X ;  /* 0x0000000000157919 */ /* 0x000e620000002100 */
[----:B------:R-:W-:Y:S01]  /*4320*/  F2FP.F16.F32.PACK_AB R156, R156, R23 ;  /* 0x000000179c9c723e */ /* 0x000fe200000000ff */
[----:B------:R-:W-:Y:S01]  /*4330*/  UMOV UR14, UR11 ;  /* 0x0000000b000e7c82 */ /* 0x000fe20008000000 */
[----:B------:R-:W-:-:S02]  /*4340*/  F2FP.F16.F32.PACK_AB R152, R244, R152 ;  /* 0x00000098f498723e */ /* 0x000fc400000000ff */
[----:B------:R-:W-:Y:S02]  /*4350*/  F2FP.F16.F32.PACK_AB R153, R243, R153 ;  /* 0x00000099f399723e */ /* 0x000fe400000000ff */
[----:B------:R-:W-:Y:S02]  /*4360*/  F2FP.F16.F32.PACK_AB R154, R242, R154 ;  /* 0x0000009af29a723e */ /* 0x000fe400000000ff */
[----:B------:R-:W-:Y:S02]  /*4370*/  F2FP.F16.F32.PACK_AB R155, R241, R155 ;  /* 0x0000009bf19b723e */ /* 0x000fe400000000ff */
[----:B------:R-:W-:Y:S02]  /*4380*/  F2FP.F16.F32.PACK_AB R24, R25, R24 ;  /* 0x000000181918723e */ /* 0x000fe400000000ff */
[----:B------:R-:W-:Y:S02]  /*4390*/  F2FP.F16.F32.PACK_AB R25, R27, R26 ;  /* 0x0000001a1b19723e */ /* 0x000fe400000000ff */
        /* <DEDUP_REMOVED lines=8> */
[----:B------:R-:W-:Y:S01]  /*4420*/  F2FP.F16.F32.PACK_AB R89, R91, R90 ;  /* 0x0000005a5b59723e */ /* 0x000fe200000000ff */
[----:B-1----:R-:W-:Y:S01]  /*4430*/  IMAD.SHL.U32 R0, R21, 0x80, RZ ;  /* 0x0000008015007824 */ /* 0x002fe200078e00ff */
[----:B------:R-:W-:Y:S01]  /*4440*/  F2FP.F16.F32.PACK_AB R120, R121, R120 ;  /* 0x000000787978723e */ /* 0x000fe200000000ff */
[----:B------:R-:W-:Y:S01]  /*4450*/  IMAD.SHL.U32 R23, R21, 0x10, RZ ;  /* 0x0000001015177824 */ /* 0x000fe200078e00ff */
[----:B------:R-:W-:Y:S02]  /*4460*/  F2FP.F16.F32.PACK_AB R90, R93, R92 ;  /* 0x0000005c5d5a723e */ /* 0x000fe400000000ff */
[----:B------:R-:W-:Y:S02]  /*4470*/  LOP3.LUT R0, R0, 0x780, RZ, 0xc0, !PT ;  /* 0x0000078000007812 */ /* 0x000fe400078ec0ff */
[----:B------:R-:W-:-:S02]  /*4480*/  F2FP.F16.F32.PACK_AB R169, R228, R169 ;  /* 0x000000a9e4a9723e */ /* 0x000fc400000000ff */
[----:B------:R-:W-:Y:S02]  /*4490*/  LOP3.LUT R0, R0, 0x70, R23, 0xf8, !PT ;  /* 0x0000007000007812 */ /* 0x000fe400078ef817 */
[----:B------:R-:W-:Y:S02]  /*44a0*/  F2FP.F16.F32.PACK_AB R91, R95, R94 ;  /* 0x0000005e5f5b723e */ /* 0x000fe400000000ff */
[----:B------:R-:W-:Y:S01]  /*44b0*/  LOP3.LUT R23, R0, 0x10, R21, 0x78, !PT ;  /* 0x0000001000177812 */ /* 0x000fe200078e7815 */
[----:B------:R-:W-:Y:S01]  /*44c0*/  IMAD.SHL.U32 R0, R21, 0x40, RZ ;  /* 0x0000004015007824 */ /* 0x000fe200078e00ff */
[----:B------:R-:W-:Y:S02]  /*44d0*/  F2FP.F16.F32.PACK_AB R170, R227, R170 ;  /* 0x000000aae3aa723e */ /* 0x000fe400000000ff */
[----:B------:R-:W-:Y:S02]  /*44e0*/  F2FP.F16.F32.PACK_AB R121, R123, R122 ;  /* 0x0000007a7b79723e */ /* 0x000fe400000000ff */
[----:B------:R-:W-:-:S02]  /*44f0*/  LOP3.LUT R0, R23, 0x3800, R0, 0xf8, !PT ;  /* 0x0000380017007812 */ /* 0x000fc400078ef800 */
        /* <DEDUP_REMOVED lines=91> */
[----:B------:R-:W-:Y:S02]  /*4ab0*/  LOP3.LUT R20, R21, 0xff, RZ, 0xc0, !PT ;  /* 0x000000ff15147812 */ /* 0x000fe400078ec0ff */
[----:B------:R-:W-:Y:S02]  /*4ac0*/  F2FP.F16.F32.PACK_AB R194, R203, R194 ;  /* 0x000000c2cbc2723e */ /* 0x000fe400000000ff */
[----:B------:R-:W-:Y:S02]  /*4ad0*/  ISETP.LT.U32.AND P0, PT, R20, 0x80, P0 ;  /* 0x000000801400780c */ /* 0x000fe40000701070 */
[----:B------:R-:W-:Y:S02]  /*4ae0*/  F2FP.F16.F32.PACK_AB R195, R202, R195 ;  /* 0x000000c3cac3723e */ /* 0x000fe400000000ff */
[----:B------:R-:W-:-:S09]  /*4af0*/  F2FP.F16.F32.PACK_AB R196, R201, R196 ;  /* 0x000000c4c9c4723e */ /* 0x000fd200000000ff */
[----:B------:R-:W-:Y:S01]  /*4b00*/  VOTEU.ANY UP0, P0 ;  /* 0x00000000003f7886 */ /* 0x000fe20000000100 */
[----:B------:R-:W-:-:S04]  /*4b10*/  VOTEU.ANY UP1, P0 ;  /* 0x00000000003f7886 */ /* 0x000fc80000020100 */
[----:B------:R-:W-:Y:S01]  /*4b20*/  @UP0 UMOV UR4, UR20 ;  /* 0x0000001400040c82 */ /* 0x000fe20008000000 */
[----:B------:R-:W-:Y:S01]  /*4b30*/  @UP0 UMOV UR5, UR21 ;  /* 0x0000001500050c82 */ /* 0x000fe20008000000 */
[----:B------:R-:W-:Y:S02]  /*4b40*/  F2FP.F16.F32.PACK_AB R197, R200, R197 ;  /* 0x000000c5c8c5723e */ /* 0x000fe400000000ff */
[----:B-----5:R-:W-:Y:S02]  /*4b50*/  F2FP.F16.F32.PACK_AB R198, R199, R198 ;  /* 0x000000c6c7c6723e */ /* 0x020fe400000000ff */
[----:B--2---:R-:W-:Y:S01]  /*4b60*/  F2FP.F16.F32.PACK_AB R199, R22, R2 ;  /* 0x0000000216c7723e */ /* 0x004fe200000000ff */
[----:B------:R-:W-:Y:S01]  /*4b70*/  VIADD R2, R0, UR8 ;  /* 0x0000000800027c36 */ /* 0x000fe20008000000 */
[----:B------:R-:W-:Y:S01]  /*4b80*/  BAR.SYNC.DEFER_BLOCKING 0x0 ;  /* 0x0000000000007b1d */ /* 0x000fe20000010000 */
[----:B---3--:R-:W-:Y:S02]  /*4b90*/  F2FP.F16.F32.PACK_AB R146, R149, R148 ;  /* 0x000000949592723e */ /* 0x008fe400000000ff */
[----:B------:R-:W-:-:S04]  /*4ba0*/  LOP3.LUT R3, R3, 0x3, RZ, 0xc0, !PT ;  /* 0x0000000303037812 */ /* 0x000fc800078ec0ff */
[----:B------:R-:W-:Y:S02]  /*4bb0*/  R2UR UR12, R3 ;  /* 0x00000000030c72ca */ /* 0x000fe400000e0000 */
[----:B------:R-:W-:Y:S02]  /*4bc0*/  LOP3.LUT R3, R0, 0x20, RZ, 0x3c, !PT ;  /* 0x0000002000037812 */ /* 0x000fe400078e3cff */
[----:B----4-:R-:W-:-:S03]  /*4bd0*/  F2FP.F16.F32.PACK_AB R147, R151, R150 ;  /* 0x000000969793723e */ /* 0x010fc600000000ff */
[----:B------:R-:W-:Y:S01]  /*4be0*/  VIADD R3, R3, UR8 ;  /* 0x0000000803037c36 */ /* 0x000fe20008000000 */
[----:B------:R1:W-:Y:S05]  /*4bf0*/  STSM.16.M88.4 [R2], R8 ;  /* 0x0000000802007844 */ /* 0x0003ea0000000200 */
[----:B------:R-:W-:Y:S01]  /*4c00*/  ULEA UR13, UR12, UR27, 0x6 ;  /* 0x0000001b0c0d7291 */ /* 0x000fe2000f8e303f */
[----:B------:R-:W-:Y:S01]  /*4c10*/  STSM.16.M88.4 [R2+0x8000], R152 ;  /* 0x0080009802007844 */ /* 0x000fe20000000200 */
[----:B------:R-:W-:-:S03]  /*4c20*/  ULEA UR12, UR12, UR8, 0xf ;  /* 0x000000080c0c7291 */ /* 0x000fc6000f8e783f */
[----:B------:R-:W-:Y:S04]  /*4c30*/  STSM.16.M88.4 [R2+0x10000], R168 ;  /* 0x010000a802007844 */ /* 0x000fe80000000200 */
[----:B------:R-:W-:Y:S04]  /*4c40*/  STSM.16.M88.4 [R2+0x18000], R184 ;  /* 0x018000b802007844 */ /* 0x000fe80000000200 */
[----:B------:R-:W-:Y:S01]  /*4c50*/  STSM.16.M88.4 [R2+0x4000], R24 ;  /* 0x0040001802007844 */ /* 0x000fe20000000200 */
[C---:B-1----:R-:W-:Y:S02]  /*4c60*/  LOP3.LUT R8, R0.reuse, 0x40, RZ, 0x3c, !PT ;  /* 0x0000004000087812 */ /* 0x042fe400078e3cff */
[----:B------:R-:W-:Y:S01]  /*4c70*/  LOP3.LUT R0, R0, 0x60, RZ, 0x3c, !PT ;  /* 0x0000006000007812 */ /* 0x000fe200078e3cff */
[----:B------:R-:W-:Y:S02]  /*4c80*/  STSM.16.M88.4 [R2+0xc000], R56 ;  /* 0x00c0003802007844 */ /* 0x000fe40000000200 */
[----:B------:R-:W-:-:S02]  /*4c90*/  VIADD R8, R8, UR8 ;  /* 0x0000000808087c36 */ /* 0x000fc40008000000 */
[----:B------:R-:W-:Y:S01]  /*4ca0*/  STSM.16.M88.4 [R2+0x14000], R88 ;  /* 0x0140005802007844 */ /* 0x000fe20000000200 */
[----:B------:R-:W-:-:S03]  /*4cb0*/  VIADD R0, R0, UR8 ;  /* 0x0000000800007c36 */ /* 0x000fc60008000000 */
[----:B------:R-:W-:Y:S04]  /*4cc0*/  STSM.16.M88.4 [R2+0x1c000], R120 ;  /* 0x01c0007802007844 */ /* 0x000fe80000000200 */
[----:B------:R-:W-:Y:S04]  /*4cd0*/  STSM.16.M88.4 [R3], R4 ;  /* 0x0000000403007844 */ /* 0x000fe80000000200 */
[----:B------:R-:W-:Y:S04]  /*4ce0*/  STSM.16.M88.4 [R3+0x8000], R156 ;  /* 0x0080009c03007844 */ /* 0x000fe80000000200 */
[----:B------:R-:W-:Y:S04]  /*4cf0*/  STSM.16.M88.4 [R3+0x10000], R172 ;  /* 0x010000ac03007844 */ /* 0x000fe80000000200 */
[----:B------:R-:W-:Y:S04]  /*4d00*/  STSM.16.M88.4 [R3+0x18000], R188 ;  /* 0x018000bc03007844 */ /* 0x000fe80000000200 */
[----:B------:R-:W-:Y:S04]  /*4d10*/  STSM.16.M88.4 [R3+0x4000], R32 ;  /* 0x0040002003007844 */ /* 0x000fe80000000200 */
[----:B------:R-:W-:Y:S04]  /*4d20*/  STSM.16.M88.4 [R3+0xc000], R64 ;  /* 0x00c0004003007844 */ /* 0x000fe80000000200 */
[----:B------:R-:W-:Y:S04]  /*4d30*/  STSM.16.M88.4 [R3+0x14000], R96 ;  /* 0x0140006003007844 */ /* 0x000fe80000000200 */
        /* <DEDUP_REMOVED lines=16> */
[----:B------:R-:W-:Y:S01]  /*4e40*/  STSM.16.M88.4 [R0+0x1c000], R144 ;  /* 0x01c0009000007844 */ /* 0x000fe20000000200 */
[----:B------:R1:W-:Y:S06]  /*4e50*/  MEMBAR.ALL.CTA ;  /* 0x0000000000007992 */ /* 0x0003ec0000008000 */
[----:B-1----:R-:W1:Y:S02]  /*4e60*/  FENCE.VIEW.ASYNC.S ;  /* 0x00000000000073c6 */ /* 0x002e640000000000 */
[----:B-1----:R-:W-:Y:S06]  /*4e70*/  BAR.SYNC.DEFER_BLOCKING 0x0 ;  /* 0x0000000000007b1d */ /* 0x002fec0000010000 */
[----:B------:R1:W-:Y:S01]  /*4e80*/  @UP1 UTMASTG.2D [UR12], [UR4] ;  /* 0x0000000c040013b5 */ /* 0x0003e20008008000 */
[----:B------:R0:W-:Y:S01]  /*4e90*/  UTMACMDFLUSH ;  /* 0x00000000000079b7 */ /* 0x0001e20000000000 */
[----:B------:R-:W-:-:S04]  /*4ea0*/  DEPBAR.LE SB0, 0x0 ;  /* 0x000080000000791a */ /* 0x000fc80000000000 */
[----:B------:R-:W-:Y:S06]  /*4eb0*/  BAR.SYNC.DEFER_BLOCKING 0x0 ;  /* 0x0000000000007b1d */ /* 0x000fec0000010000 */
[----:B-1----:R-:W-:Y:S05]  /*4ec0*/  EXIT ;  /* 0x000000000000794d */ /* 0x002fea0003800000 */
.L_x_49:
[----:B------:R-:W1:Y:S02]  /*4ed0*/  SYNCS.PHASECHK.TRANS64.TRYWAIT P0, [UR8+0x8000], R2 ;  /* 0x00800002ff0075a7 */ /* 0x000e640008000148 */
[----:B-1----:R-:W-:Y:S05]  /*4ee0*/  @!P0 BRA `(.L_x_49) ;  /* 0xfffffffc00f88947 */ /* 0x002fea000383ffff */
[----:B------:R-:W-:Y:S05]  /*4ef0*/  BRA `(.L_x_51) ;  /* 0xffffffdc00c47947 */ /* 0x000fea000383ffff */
.L_x_52:
[----:B------:R-:W-:-:S00]  /*4f00*/  BRA `(.L_x_52) ;  /* 0xfffffffc00fc7947 */ /* 0x000fc0000383ffff */
[----:B------:R-:W-:-:S00]  /*4f10*/  NOP ;  /* 0x0000000000007918 */ /* 0x000fc00000000000 */
        /* <DEDUP_REMOVED lines=14> */
.L_x_53:


//--------------------- .nv.shared.gluon_wgmma    --------------------------
	.section	.nv.shared.gluon_wgmma,"aw",@nobits
	.sectionflags	@""
	.align	16
	.zero		1024


//--------------------- .nv.shared.reserved.0     --------------------------
	.section	.nv.shared.reserved.0,"aw",@nobits
	.weak		__nv_reservedSMEM_offset_0_alias
	.size		__nv_reservedSMEM_offset_0_alias, 0, 0
	.other		__nv_reservedSMEM_offset_0_alias,@"STO_CUDA_RESERVED_SHARED STV_DEFAULT"
__nv_reservedSMEM_offset_0_alias:
	.zero		0


//--------------------- .nv.constant0.gluon_wgmma --------------------------
	.section	.nv.constant0.gluon_wgmma,"a",@progbits
	.sectionflags	@""
	.align	4
.nv.constant0.gluon_wgmma:
	.zero		608


//--------------------- SYMBOLS --------------------------

	.type		.nv.reservedSmem.offset0,@object
	.size		.nv.reservedSmem.offset0,0x4
